//
// Generated by NVIDIA NVVM Compiler
//
// Compiler Build ID: CL-36424714
// Cuda compilation tools, release 13.0, V13.0.88
// Based on NVVM 20.0.0
//

.version 9.0
.target sm_100
.address_size 64

	// .globl	_Z18calcEuropeanOptioniddddddPd
.func  (.param .b64 func_retval0) __internal_accurate_pow
(
	.param .b64 __internal_accurate_pow_param_0,
	.param .b64 __internal_accurate_pow_param_1
)
;

.visible .entry _Z18calcEuropeanOptioniddddddPd(
	.param .u32 _Z18calcEuropeanOptioniddddddPd_param_0,
	.param .f64 _Z18calcEuropeanOptioniddddddPd_param_1,
	.param .f64 _Z18calcEuropeanOptioniddddddPd_param_2,
	.param .f64 _Z18calcEuropeanOptioniddddddPd_param_3,
	.param .f64 _Z18calcEuropeanOptioniddddddPd_param_4,
	.param .f64 _Z18calcEuropeanOptioniddddddPd_param_5,
	.param .f64 _Z18calcEuropeanOptioniddddddPd_param_6,
	.param .u64 .ptr .align 1 _Z18calcEuropeanOptioniddddddPd_param_7
)
{
	.reg .pred 	%p<30>;
	.reg .b32 	%r<75>;
	.reg .b32 	%f<3>;
	.reg .b64 	%rd<21>;
	.reg .b64 	%fd<83>;

	ld.param.u32 	%r21, [_Z18calcEuropeanOptioniddddddPd_param_0];
	ld.param.f64 	%fd15, [_Z18calcEuropeanOptioniddddddPd_param_1];
	ld.param.f64 	%fd16, [_Z18calcEuropeanOptioniddddddPd_param_2];
	ld.param.f64 	%fd17, [_Z18calcEuropeanOptioniddddddPd_param_3];
	ld.param.f64 	%fd18, [_Z18calcEuropeanOptioniddddddPd_param_4];
	ld.param.f64 	%fd19, [_Z18calcEuropeanOptioniddddddPd_param_5];
	ld.param.f64 	%fd20, [_Z18calcEuropeanOptioniddddddPd_param_6];
	ld.param.u64 	%rd3, [_Z18calcEuropeanOptioniddddddPd_param_7];
	cvta.to.global.u64 	%rd1, %rd3;
	mov.u32 	%r22, %ctaid.x;
	mov.u32 	%r23, %ntid.x;
	mov.u32 	%r24, %tid.x;
	mad.lo.s32 	%r1, %r22, %r23, %r24;
	setp.gt.s32 	%p4, %r1, %r21;
	@%p4 bra 	$L__BB0_15;
	add.s32 	%r2, %r21, 1;
	shl.b32 	%r25, %r1, 1;
	sub.s32 	%r3, %r25, %r21;
	cvt.rn.f64.s32 	%fd1, %r3;
	{
	.reg .b32 %temp; 
	mov.b64 	{%temp, %r4}, %fd19;
	}
	{
	.reg .b32 %temp; 
	mov.b64 	{%temp, %r5}, %fd1;
	}
	shr.u32 	%r26, %r5, 20;
	and.b32  	%r27, %r26, 2047;
	add.s32 	%r28, %r27, -1012;
	mov.b64 	%rd4, %fd1;
	shl.b64 	%rd2, %rd4, %r28;
	setp.eq.s64 	%p29, %rd2, -9223372036854775808;
	abs.f64 	%fd2, %fd19;
	{ // callseq 0, 0
	.param .b64 param0;
	st.param.f64 	[param0], %fd2;
	.param .b64 param1;
	st.param.f64 	[param1], %fd1;
	.param .b64 retval0;
	call.uni (retval0), 
	__internal_accurate_pow, 
	(
	param0, 
	param1
	);
	ld.param.f64 	%fd21, [retval0];
	} // callseq 0
	setp.lt.s32 	%p6, %r4, 0;
	neg.f64 	%fd23, %fd21;
	selp.f64 	%fd24, %fd23, %fd21, %p29;
	selp.f64 	%fd82, %fd24, %fd21, %p6;
	setp.neu.f64 	%p7, %fd19, 0d0000000000000000;
	@%p7 bra 	$L__BB0_3;
	setp.eq.s64 	%p8, %rd2, -9223372036854775808;
	abs.f64 	%fd25, %fd1;
	setp.neu.f64 	%p9, %fd25, 0d3FE0000000000000;
	and.pred  	%p29, %p9, %p8;
	selp.b32 	%r29, %r4, 0, %p29;
	setp.lt.s32 	%p10, %r5, 0;
	or.b32  	%r30, %r29, 2146435072;
	selp.b32 	%r31, %r30, %r29, %p10;
	mov.b32 	%r32, 0;
	mov.b64 	%fd82, {%r32, %r31};
$L__BB0_3:
	add.f64 	%fd26, %fd19, %fd1;
	{
	.reg .b32 %temp; 
	mov.b64 	{%temp, %r33}, %fd26;
	}
	and.b32  	%r34, %r33, 2146435072;
	setp.ne.s32 	%p11, %r34, 2146435072;
	@%p11 bra 	$L__BB0_8;
	setp.num.f64 	%p12, %fd19, %fd19;
	@%p12 bra 	$L__BB0_6;
	add.rn.f64 	%fd82, %fd19, %fd1;
	bra.uni 	$L__BB0_8;
$L__BB0_6:
	setp.neu.f64 	%p13, %fd2, 0d7FF0000000000000;
	@%p13 bra 	$L__BB0_8;
	setp.lt.s32 	%p14, %r4, 0;
	setp.lt.s32 	%p15, %r5, 0;
	selp.b32 	%r35, 0, 2146435072, %p15;
	and.b32  	%r36, %r5, 2147483647;
	setp.ne.s32 	%p16, %r36, 1071644672;
	or.b32  	%r37, %r35, -2147483648;
	selp.b32 	%r38, %r37, %r35, %p16;
	selp.b32 	%r39, %r38, %r35, %p29;
	selp.b32 	%r40, %r39, %r35, %p14;
	mov.b32 	%r41, 0;
	mov.b64 	%fd82, {%r41, %r40};
$L__BB0_8:
	setp.eq.f64 	%p17, %fd19, 0d3FF0000000000000;
	setp.eq.s32 	%p18, %r3, 0;
	selp.f64 	%fd27, 0d3FF0000000000000, %fd82, %p18;
	selp.f64 	%fd28, 0d3FF0000000000000, %fd27, %p17;
	mul.f64 	%fd29, %fd15, %fd28;
	sub.f64 	%fd30, %fd29, %fd16;
	max.f64 	%fd31, %fd30, 0d0000000000000000;
	mad.lo.s32 	%r71, %r2, %r21, %r1;
	mul.wide.s32 	%rd5, %r71, 8;
	add.s64 	%rd6, %rd1, %rd5;
	st.global.f64 	[%rd6], %fd31;
	setp.le.s32 	%p19, %r21, %r1;
	@%p19 bra 	$L__BB0_15;
	mov.f64 	%fd32, 0d3FF0000000000000;
	sub.f64 	%fd9, %fd32, %fd20;
	neg.f64 	%fd33, %fd17;
	mul.f64 	%fd34, %fd18, %fd33;
	fma.rn.f64 	%fd35, %fd34, 0d3FF71547652B82FE, 0d4338000000000000;
	{
	.reg .b32 %temp; 
	mov.b64 	{%r42, %temp}, %fd35;
	}
	mov.f64 	%fd36, 0dC338000000000000;
	add.rn.f64 	%fd37, %fd35, %fd36;
	fma.rn.f64 	%fd38, %fd37, 0dBFE62E42FEFA39EF, %fd34;
	fma.rn.f64 	%fd39, %fd37, 0dBC7ABC9E3B39803F, %fd38;
	fma.rn.f64 	%fd40, %fd39, 0d3E5ADE1569CE2BDF, 0d3E928AF3FCA213EA;
	fma.rn.f64 	%fd41, %fd40, %fd39, 0d3EC71DEE62401315;
	fma.rn.f64 	%fd42, %fd41, %fd39, 0d3EFA01997C89EB71;
	fma.rn.f64 	%fd43, %fd42, %fd39, 0d3F2A01A014761F65;
	fma.rn.f64 	%fd44, %fd43, %fd39, 0d3F56C16C1852B7AF;
	fma.rn.f64 	%fd45, %fd44, %fd39, 0d3F81111111122322;
	fma.rn.f64 	%fd46, %fd45, %fd39, 0d3FA55555555502A1;
	fma.rn.f64 	%fd47, %fd46, %fd39, 0d3FC5555555555511;
	fma.rn.f64 	%fd48, %fd47, %fd39, 0d3FE000000000000B;
	fma.rn.f64 	%fd49, %fd48, %fd39, 0d3FF0000000000000;
	fma.rn.f64 	%fd50, %fd49, %fd39, 0d3FF0000000000000;
	{
	.reg .b32 %temp; 
	mov.b64 	{%r43, %temp}, %fd50;
	}
	{
	.reg .b32 %temp; 
	mov.b64 	{%temp, %r44}, %fd50;
	}
	shl.b32 	%r45, %r42, 20;
	add.s32 	%r46, %r45, %r44;
	mov.b64 	%fd10, {%r43, %r46};
	{
	.reg .b32 %temp; 
	mov.b64 	{%temp, %r47}, %fd34;
	}
	mov.b32 	%f2, %r47;
	abs.f32 	%f1, %f2;
	setp.lt.f64 	%p20, %fd34, 0d0000000000000000;
	add.f64 	%fd51, %fd34, 0d7FF0000000000000;
	selp.f64 	%fd11, 0d0000000000000000, %fd51, %p20;
	shr.u32 	%r48, %r42, 31;
	add.s32 	%r49, %r42, %r48;
	shr.s32 	%r50, %r49, 1;
	shl.b32 	%r51, %r50, 20;
	add.s32 	%r52, %r44, %r51;
	mov.b64 	%fd52, {%r43, %r52};
	sub.s32 	%r53, %r42, %r50;
	shl.b32 	%r54, %r53, 20;
	add.s32 	%r55, %r54, 1072693248;
	mov.b32 	%r56, 0;
	mov.b64 	%fd53, {%r56, %r55};
	mul.f64 	%fd12, %fd53, %fd52;
	sub.s32 	%r57, %r21, %r1;
	and.b32  	%r7, %r57, 3;
	setp.eq.s32 	%p21, %r7, 0;
	mov.u32 	%r74, %r21;
	@%p21 bra 	$L__BB0_12;
	setp.geu.f32 	%p22, %f1, 0f40874800;
	setp.lt.f32 	%p23, %f1, 0f4086232B;
	selp.f64 	%fd54, %fd11, %fd12, %p22;
	selp.f64 	%fd13, %fd10, %fd54, %p23;
	mad.lo.s32 	%r72, %r21, %r21, %r1;
	not.b32 	%r9, %r21;
	neg.s32 	%r70, %r7;
	sub.s32 	%r74, %r21, %r7;
$L__BB0_11:
	.pragma "nounroll";
	mul.wide.s32 	%rd7, %r71, 8;
	add.s64 	%rd8, %rd1, %rd7;
	ld.global.f64 	%fd55, [%rd8+8];
	ld.global.f64 	%fd56, [%rd8];
	mul.f64 	%fd57, %fd9, %fd56;
	fma.rn.f64 	%fd58, %fd20, %fd55, %fd57;
	mul.f64 	%fd59, %fd58, %fd13;
	add.s32 	%r58, %r72, -1;
	mul.wide.s32 	%rd9, %r58, 8;
	add.s64 	%rd10, %rd1, %rd9;
	st.global.f64 	[%rd10], %fd59;
	bar.sync 	0;
	add.s32 	%r72, %r72, %r9;
	add.s32 	%r71, %r71, %r9;
	add.s32 	%r70, %r70, 1;
	setp.ne.s32 	%p24, %r70, 0;
	@%p24 bra 	$L__BB0_11;
$L__BB0_12:
	sub.s32 	%r59, %r1, %r21;
	setp.gt.u32 	%p25, %r59, -4;
	@%p25 bra 	$L__BB0_15;
	setp.geu.f32 	%p26, %f1, 0f40874800;
	setp.lt.f32 	%p27, %f1, 0f4086232B;
	selp.f64 	%fd60, %fd11, %fd12, %p26;
	selp.f64 	%fd14, %fd10, %fd60, %p27;
$L__BB0_14:
	mul.lo.s32 	%r60, %r74, %r2;
	add.s32 	%r61, %r60, %r1;
	mul.wide.s32 	%rd11, %r61, 8;
	add.s64 	%rd12, %rd1, %rd11;
	ld.global.f64 	%fd61, [%rd12+8];
	ld.global.f64 	%fd62, [%rd12];
	mul.f64 	%fd63, %fd9, %fd62;
	fma.rn.f64 	%fd64, %fd20, %fd61, %fd63;
	mul.f64 	%fd65, %fd64, %fd14;
	sub.s32 	%r62, %r60, %r2;
	add.s32 	%r63, %r62, %r1;
	mul.wide.s32 	%rd13, %r63, 8;
	add.s64 	%rd14, %rd1, %rd13;
	st.global.f64 	[%rd14], %fd65;
	bar.sync 	0;
	ld.global.f64 	%fd66, [%rd14+8];
	ld.global.f64 	%fd67, [%rd14];
	mul.f64 	%fd68, %fd9, %fd67;
	fma.rn.f64 	%fd69, %fd20, %fd66, %fd68;
	mul.f64 	%fd70, %fd69, %fd14;
	sub.s32 	%r64, %r62, %r2;
	add.s32 	%r65, %r64, %r1;
	mul.wide.s32 	%rd15, %r65, 8;
	add.s64 	%rd16, %rd1, %rd15;
	st.global.f64 	[%rd16], %fd70;
	bar.sync 	0;
	ld.global.f64 	%fd71, [%rd16+8];
	ld.global.f64 	%fd72, [%rd16];
	mul.f64 	%fd73, %fd9, %fd72;
	fma.rn.f64 	%fd74, %fd20, %fd71, %fd73;
	mul.f64 	%fd75, %fd74, %fd14;
	sub.s32 	%r66, %r64, %r2;
	add.s32 	%r67, %r66, %r1;
	mul.wide.s32 	%rd17, %r67, 8;
	add.s64 	%rd18, %rd1, %rd17;
	st.global.f64 	[%rd18], %fd75;
	bar.sync 	0;
	add.s32 	%r74, %r74, -4;
	ld.global.f64 	%fd76, [%rd18+8];
	ld.global.f64 	%fd77, [%rd18];
	mul.f64 	%fd78, %fd9, %fd77;
	fma.rn.f64 	%fd79, %fd20, %fd76, %fd78;
	mul.f64 	%fd80, %fd79, %fd14;
	sub.s32 	%r68, %r66, %r2;
	add.s32 	%r69, %r68, %r1;
	mul.wide.s32 	%rd19, %r69, 8;
	add.s64 	%rd20, %rd1, %rd19;
	st.global.f64 	[%rd20], %fd80;
	bar.sync 	0;
	setp.gt.s32 	%p28, %r74, %r1;
	@%p28 bra 	$L__BB0_14;
$L__BB0_15:
	ret;

}
.func  (.param .b64 func_retval0) __internal_accurate_pow(
	.param .b64 __internal_accurate_pow_param_0,
	.param .b64 __internal_accurate_pow_param_1
)
{
	.reg .pred 	%p<8>;
	.reg .b32 	%r<49>;
	.reg .b32 	%f<3>;
	.reg .b64 	%fd<109>;

	ld.param.f64 	%fd10, [__internal_accurate_pow_param_0];
	ld.param.f64 	%fd11, [__internal_accurate_pow_param_1];
	{
	.reg .b32 %temp; 
	mov.b64 	{%temp, %r46}, %fd10;
	}
	{
	.reg .b32 %temp; 
	mov.b64 	{%r45, %temp}, %fd10;
	}
	shr.u32 	%r47, %r46, 20;
	setp.gt.u32 	%p1, %r46, 1048575;
	@%p1 bra 	$L__BB1_2;
	mul.f64 	%fd12, %fd10, 0d4350000000000000;
	{
	.reg .b32 %temp; 
	mov.b64 	{%temp, %r46}, %fd12;
	}
	{
	.reg .b32 %temp; 
	mov.b64 	{%r45, %temp}, %fd12;
	}
	shr.u32 	%r16, %r46, 20;
	add.s32 	%r47, %r16, -54;
$L__BB1_2:
	add.s32 	%r48, %r47, -1023;
	and.b32  	%r17, %r46, -2146435073;
	or.b32  	%r18, %r17, 1072693248;
	mov.b64 	%fd107, {%r45, %r18};
	setp.lt.u32 	%p2, %r18, 1073127583;
	@%p2 bra 	$L__BB1_4;
	{
	.reg .b32 %temp; 
	mov.b64 	{%r19, %temp}, %fd107;
	}
	{
	.reg .b32 %temp; 
	mov.b64 	{%temp, %r20}, %fd107;
	}
	add.s32 	%r21, %r20, -1048576;
	mov.b64 	%fd107, {%r19, %r21};
	add.s32 	%r48, %r47, -1022;
$L__BB1_4:
	add.f64 	%fd13, %fd107, 0dBFF0000000000000;
	add.f64 	%fd14, %fd107, 0d3FF0000000000000;
	rcp.approx.ftz.f64 	%fd15, %fd14;
	neg.f64 	%fd16, %fd14;
	fma.rn.f64 	%fd17, %fd16, %fd15, 0d3FF0000000000000;
	fma.rn.f64 	%fd18, %fd17, %fd17, %fd17;
	fma.rn.f64 	%fd19, %fd18, %fd15, %fd15;
	mul.f64 	%fd20, %fd13, %fd19;
	fma.rn.f64 	%fd21, %fd13, %fd19, %fd20;
	mul.f64 	%fd22, %fd21, %fd21;
	fma.rn.f64 	%fd23, %fd22, 0d3EB0F5FF7D2CAFE2, 0d3ED0F5D241AD3B5A;
	fma.rn.f64 	%fd24, %fd23, %fd22, 0d3EF3B20A75488A3F;
	fma.rn.f64 	%fd25, %fd24, %fd22, 0d3F1745CDE4FAECD5;
	fma.rn.f64 	%fd26, %fd25, %fd22, 0d3F3C71C7258A578B;
	fma.rn.f64 	%fd27, %fd26, %fd22, 0d3F6249249242B910;
	fma.rn.f64 	%fd28, %fd27, %fd22, 0d3F89999999999DFB;
	sub.f64 	%fd29, %fd13, %fd21;
	add.f64 	%fd30, %fd29, %fd29;
	neg.f64 	%fd31, %fd21;
	fma.rn.f64 	%fd32, %fd31, %fd13, %fd30;
	mul.f64 	%fd33, %fd19, %fd32;
	fma.rn.f64 	%fd34, %fd22, %fd28, 0d3FB5555555555555;
	mov.f64 	%fd35, 0d3FB5555555555555;
	sub.f64 	%fd36, %fd35, %fd34;
	fma.rn.f64 	%fd37, %fd22, %fd28, %fd36;
	add.f64 	%fd38, %fd37, 0dBC46A4CB00B9E7B0;
	add.f64 	%fd39, %fd34, %fd38;
	sub.f64 	%fd40, %fd34, %fd39;
	add.f64 	%fd41, %fd38, %fd40;
	mul.rn.f64 	%fd42, %fd21, %fd21;
	neg.f64 	%fd43, %fd42;
	fma.rn.f64 	%fd44, %fd21, %fd21, %fd43;
	{
	.reg .b32 %temp; 
	mov.b64 	{%r22, %temp}, %fd33;
	}
	{
	.reg .b32 %temp; 
	mov.b64 	{%temp, %r23}, %fd33;
	}
	add.s32 	%r24, %r23, 1048576;
	mov.b64 	%fd45, {%r22, %r24};
	fma.rn.f64 	%fd46, %fd21, %fd45, %fd44;
	mul.rn.f64 	%fd47, %fd42, %fd21;
	neg.f64 	%fd48, %fd47;
	fma.rn.f64 	%fd49, %fd42, %fd21, %fd48;
	fma.rn.f64 	%fd50, %fd42, %fd33, %fd49;
	fma.rn.f64 	%fd51, %fd46, %fd21, %fd50;
	mul.rn.f64 	%fd52, %fd39, %fd47;
	neg.f64 	%fd53, %fd52;
	fma.rn.f64 	%fd54, %fd39, %fd47, %fd53;
	fma.rn.f64 	%fd55, %fd39, %fd51, %fd54;
	fma.rn.f64 	%fd56, %fd41, %fd47, %fd55;
	add.f64 	%fd57, %fd52, %fd56;
	sub.f64 	%fd58, %fd52, %fd57;
	add.f64 	%fd59, %fd56, %fd58;
	add.f64 	%fd60, %fd21, %fd57;
	sub.f64 	%fd61, %fd21, %fd60;
	add.f64 	%fd62, %fd57, %fd61;
	add.f64 	%fd63, %fd59, %fd62;
	add.f64 	%fd64, %fd33, %fd63;
	add.f64 	%fd65, %fd60, %fd64;
	sub.f64 	%fd66, %fd60, %fd65;
	add.f64 	%fd67, %fd64, %fd66;
	xor.b32  	%r25, %r48, -2147483648;
	mov.b32 	%r26, 1127219200;
	mov.b64 	%fd68, {%r25, %r26};
	mov.b32 	%r27, -2147483648;
	mov.b64 	%fd69, {%r27, %r26};
	sub.f64 	%fd70, %fd68, %fd69;
	fma.rn.f64 	%fd71, %fd70, 0d3FE62E42FEFA39EF, %fd65;
	fma.rn.f64 	%fd72, %fd70, 0dBFE62E42FEFA39EF, %fd71;
	sub.f64 	%fd73, %fd72, %fd65;
	sub.f64 	%fd74, %fd67, %fd73;
	fma.rn.f64 	%fd75, %fd70, 0d3C7ABC9E3B39803F, %fd74;
	add.f64 	%fd76, %fd71, %fd75;
	sub.f64 	%fd77, %fd71, %fd76;
	add.f64 	%fd78, %fd75, %fd77;
	{
	.reg .b32 %temp; 
	mov.b64 	{%temp, %r28}, %fd11;
	}
	{
	.reg .b32 %temp; 
	mov.b64 	{%r29, %temp}, %fd11;
	}
	shl.b32 	%r30, %r28, 1;
	setp.gt.u32 	%p3, %r30, -33554433;
	and.b32  	%r31, %r28, -15728641;
	selp.b32 	%r32, %r31, %r28, %p3;
	mov.b64 	%fd79, {%r29, %r32};
	mul.rn.f64 	%fd80, %fd76, %fd79;
	neg.f64 	%fd81, %fd80;
	fma.rn.f64 	%fd82, %fd76, %fd79, %fd81;
	fma.rn.f64 	%fd83, %fd78, %fd79, %fd82;
	add.f64 	%fd4, %fd80, %fd83;
	sub.f64 	%fd84, %fd80, %fd4;
	add.f64 	%fd5, %fd83, %fd84;
	fma.rn.f64 	%fd85, %fd4, 0d3FF71547652B82FE, 0d4338000000000000;
	{
	.reg .b32 %temp; 
	mov.b64 	{%r13, %temp}, %fd85;
	}
	mov.f64 	%fd86, 0dC338000000000000;
	add.rn.f64 	%fd87, %fd85, %fd86;
	fma.rn.f64 	%fd88, %fd87, 0dBFE62E42FEFA39EF, %fd4;
	fma.rn.f64 	%fd89, %fd87, 0dBC7ABC9E3B39803F, %fd88;
	fma.rn.f64 	%fd90, %fd89, 0d3E5ADE1569CE2BDF, 0d3E928AF3FCA213EA;
	fma.rn.f64 	%fd91, %fd90, %fd89, 0d3EC71DEE62401315;
	fma.rn.f64 	%fd92, %fd91, %fd89, 0d3EFA01997C89EB71;
	fma.rn.f64 	%fd93, %fd92, %fd89, 0d3F2A01A014761F65;
	fma.rn.f64 	%fd94, %fd93, %fd89, 0d3F56C16C1852B7AF;
	fma.rn.f64 	%fd95, %fd94, %fd89, 0d3F81111111122322;
	fma.rn.f64 	%fd96, %fd95, %fd89, 0d3FA55555555502A1;
	fma.rn.f64 	%fd97, %fd96, %fd89, 0d3FC5555555555511;
	fma.rn.f64 	%fd98, %fd97, %fd89, 0d3FE000000000000B;
	fma.rn.f64 	%fd99, %fd98, %fd89, 0d3FF0000000000000;
	fma.rn.f64 	%fd100, %fd99, %fd89, 0d3FF0000000000000;
	{
	.reg .b32 %temp; 
	mov.b64 	{%r14, %temp}, %fd100;
	}
	{
	.reg .b32 %temp; 
	mov.b64 	{%temp, %r15}, %fd100;
	}
	shl.b32 	%r33, %r13, 20;
	add.s32 	%r34, %r33, %r15;
	mov.b64 	%fd108, {%r14, %r34};
	{
	.reg .b32 %temp; 
	mov.b64 	{%temp, %r35}, %fd4;
	}
	mov.b32 	%f2, %r35;
	abs.f32 	%f1, %f2;
	setp.lt.f32 	%p4, %f1, 0f4086232B;
	@%p4 bra 	$L__BB1_7;
	setp.lt.f64 	%p5, %fd4, 0d0000000000000000;
	add.f64 	%fd101, %fd4, 0d7FF0000000000000;
	selp.f64 	%fd108, 0d0000000000000000, %fd101, %p5;
	setp.geu.f32 	%p6, %f1, 0f40874800;
	@%p6 bra 	$L__BB1_7;
	shr.u32 	%r36, %r13, 31;
	add.s32 	%r37, %r13, %r36;
	shr.s32 	%r38, %r37, 1;
	shl.b32 	%r39, %r38, 20;
	add.s32 	%r40, %r15, %r39;
	mov.b64 	%fd102, {%r14, %r40};
	sub.s32 	%r41, %r13, %r38;
	shl.b32 	%r42, %r41, 20;
	add.s32 	%r43, %r42, 1072693248;
	mov.b32 	%r44, 0;
	mov.b64 	%fd103, {%r44, %r43};
	mul.f64 	%fd108, %fd103, %fd102;
$L__BB1_7:
	abs.f64 	%fd104, %fd108;
	setp.eq.f64 	%p7, %fd104, 0d7FF0000000000000;
	fma.rn.f64 	%fd105, %fd108, %fd5, %fd108;
	selp.f64 	%fd106, %fd108, %fd105, %p7;
	st.param.f64 	[func_retval0], %fd106;
	ret;

}


// ===== COMPILED SASS (sm_100) =====

	.target	sm_100

	.elftype	@"ET_EXEC"


//--------------------- .note.nv.tkinfo           --------------------------
	.section	.note.nv.tkinfo,"",@"SHT_NOTE"
	.sectionflags	@"SHF_NOTE_NV_TKINFO"
	.tkinfo
        /*0018*/ 	.word	0x00000002
        /*0030*/ 	.string	""
        /*0030*/ 	.string	"ptxas"
        /*0030*/ 	.string	"Cuda compilation tools, release 13.0, V13.0.88"
        /*0030*/ 	.string	"Build cuda_13.0.r13.0/compiler.36424714_0"
        /*0030*/ 	.string	"-arch sm_100 -m 64 "



//--------------------- .note.nv.cuinfo           --------------------------
	.section	.note.nv.cuinfo,"",@"SHT_NOTE"
	.sectionflags	@"SHF_NOTE_NV_CUINFO"
        /*0018*/ 	.short	0x0002
        /*001a*/ 	.short	0x0064
        /*001c*/ 	.short	0x0082
	.zero		2


//--------------------- .nv.info                  --------------------------
	.section	.nv.info,"",@"SHT_CUDA_INFO"
	.align	4


	//----- nvinfo : EIATTR_REGCOUNT
	.align		4
        /*0000*/ 	.byte	0x04, 0x2f
        /*0002*/ 	.short	(.L_1 - .L_0)
	.align		4
.L_0:
        /*0004*/ 	.word	index@(_Z18calcEuropeanOptioniddddddPd)
        /*0008*/ 	.word	0x00000020


	//----- nvinfo : EIATTR_FRAME_SIZE
	.align		4
.L_1:
        /*000c*/ 	.byte	0x04, 0x11
        /*000e*/ 	.short	(.L_3 - .L_2)
	.align		4
.L_2:
        /*0010*/ 	.word	index@($_Z18calcEuropeanOptioniddddddPd$__internal_accurate_pow)
        /*0014*/ 	.word	0x00000000


	//----- nvinfo : EIATTR_FRAME_SIZE
	.align		4
.L_3:
        /*0018*/ 	.byte	0x04, 0x11
        /*001a*/ 	.short	(.L_5 - .L_4)
	.align		4
.L_4:
        /*001c*/ 	.word	index@(_Z18calcEuropeanOptioniddddddPd)
        /*0020*/ 	.word	0x00000000


	//----- nvinfo : EIATTR_MIN_STACK_SIZE
	.align		4
.L_5:
        /*0024*/ 	.byte	0x04, 0x12
        /*0026*/ 	.short	(.L_7 - .L_6)
	.align		4
.L_6:
        /*0028*/ 	.word	index@(_Z18calcEuropeanOptioniddddddPd)
        /*002c*/ 	.word	0x00000000
.L_7:


//--------------------- .nv.compat                --------------------------
	.section	.nv.compat,"",@"SHT_CUDA_COMPAT_INFO"
	.align	4
        /*0000*/ 	.byte	0x02, 0x09, 0x00, 0x00, 0x02, 0x02, 0x01, 0x00, 0x02, 0x05, 0x05, 0x00, 0x03, 0x07, 0x01, 0x01
        /*0010*/ 	.byte	0x02, 0x03, 0x00, 0x00, 0x02, 0x06, 0x01, 0x00, 0x04, 0x0b, 0x08, 0x00, 0x01, 0x00, 0x00, 0x00
        /*0020*/ 	.byte	0x00, 0x00, 0x00, 0x00


//--------------------- .nv.info._Z18calcEuropeanOptioniddddddPd --------------------------
	.section	.nv.info._Z18calcEuropeanOptioniddddddPd,"",@"SHT_CUDA_INFO"
	.sectionflags	@""
	.align	4


	//----- nvinfo : EIATTR_CUDA_API_VERSION
	.align		4
        /*0000*/ 	.byte	0x04, 0x37
        /*0002*/ 	.short	(.L_9 - .L_8)
.L_8:
        /*0004*/ 	.word	0x00000082


	//----- nvinfo : EIATTR_KPARAM_INFO
	.align		4
.L_9:
        /*0008*/ 	.byte	0x04, 0x17
        /*000a*/ 	.short	(.L_11 - .L_10)
.L_10:
        /*000c*/ 	.word	0x00000000
        /*0010*/ 	.short	0x0007
        /*0012*/ 	.short	0x0038
        /*0014*/ 	.byte	0x00, 0xf5, 0x21, 0x00


	//----- nvinfo : EIATTR_KPARAM_INFO
	.align		4
.L_11:
        /*0018*/ 	.byte	0x04, 0x17
        /*001a*/ 	.short	(.L_13 - .L_12)
.L_12:
        /*001c*/ 	.word	0x00000000
        /*0020*/ 	.short	0x0006
        /*0022*/ 	.short	0x0030
        /*0024*/ 	.byte	0x00, 0xf0, 0x21, 0x00


	//----- nvinfo : EIATTR_KPARAM_INFO
	.align		4
.L_13:
        /*0028*/ 	.byte	0x04, 0x17
        /*002a*/ 	.short	(.L_15 - .L_14)
.L_14:
        /*002c*/ 	.word	0x00000000
        /*0030*/ 	.short	0x0005
        /*0032*/ 	.short	0x0028
        /*0034*/ 	.byte	0x00, 0xf0, 0x21, 0x00


	//----- nvinfo : EIATTR_KPARAM_INFO
	.align		4
.L_15:
        /*0038*/ 	.byte	0x04, 0x17
        /*003a*/ 	.short	(.L_17 - .L_16)
.L_16:
        /*003c*/ 	.word	0x00000000
        /*0040*/ 	.short	0x0004
        /*0042*/ 	.short	0x0020
        /*0044*/ 	.byte	0x00, 0xf0, 0x21, 0x00


	//----- nvinfo : EIATTR_KPARAM_INFO
	.align		4
.L_17:
        /*0048*/ 	.byte	0x04, 0x17
        /*004a*/ 	.short	(.L_19 - .L_18)
.L_18:
        /*004c*/ 	.word	0x00000000
        /*0050*/ 	.short	0x0003
        /*0052*/ 	.short	0x0018
        /*0054*/ 	.byte	0x00, 0xf0, 0x21, 0x00


	//----- nvinfo : EIATTR_KPARAM_INFO
	.align		4
.L_19:
        /*0058*/ 	.byte	0x04, 0x17
        /*005a*/ 	.short	(.L_21 - .L_20)
.L_20:
        /*005c*/ 	.word	0x00000000
        /*0060*/ 	.short	0x0002
        /*0062*/ 	.short	0x0010
        /*0064*/ 	.byte	0x00, 0xf0, 0x21, 0x00


	//----- nvinfo : EIATTR_KPARAM_INFO
	.align		4
.L_21:
        /*0068*/ 	.byte	0x04, 0x17
        /*006a*/ 	.short	(.L_23 - .L_22)
.L_22:
        /*006c*/ 	.word	0x00000000
        /*0070*/ 	.short	0x0001
        /*0072*/ 	.short	0x0008
        /*0074*/ 	.byte	0x00, 0xf0, 0x21, 0x00


	//----- nvinfo : EIATTR_KPARAM_INFO
	.align		4
.L_23:
        /*0078*/ 	.byte	0x04, 0x17
        /*007a*/ 	.short	(.L_25 - .L_24)
.L_24:
        /*007c*/ 	.word	0x00000000
        /*0080*/ 	.short	0x0000
        /*0082*/ 	.short	0x0000
        /*0084*/ 	.byte	0x00, 0xf0, 0x11, 0x00


	//----- nvinfo : EIATTR_SPARSE_MMA_MASK
	.align		4
.L_25:
        /*0088*/ 	.byte	0x03, 0x50
        /*008a*/ 	.short	0x0000


	//----- nvinfo : EIATTR_MAXREG_COUNT
	.align		4
        /*008c*/ 	.byte	0x03, 0x1b
        /*008e*/ 	.short	0x00ff


	//----- nvinfo : EIATTR_NUM_BARRIERS
	.align		4
        /*0090*/ 	.byte	0x02, 0x4c
        /*0092*/ 	.byte	0x01
	.zero		1


	//----- nvinfo : EIATTR_MERCURY_ISA_VERSION
	.align		4
        /*0094*/ 	.byte	0x03, 0x5f
        /*0096*/ 	.short	0x0101


	//----- nvinfo : EIATTR_VRC_CTA_INIT_COUNT
	.align		4
        /*0098*/ 	.byte	0x02, 0x4a
	.zero		1
	.zero		1


	//----- nvinfo : EIATTR_EXIT_INSTR_OFFSETS
	.align		4
        /*009c*/ 	.byte	0x04, 0x1c
        /*009e*/ 	.short	(.L_27 - .L_26)


	//   ....[0]....
.L_26:
        /*00a0*/ 	.word	0x00000070


	//   ....[1]....
        /*00a4*/ 	.word	0x00000550


	//   ....[2]....
        /*00a8*/ 	.word	0x00000b20


	//   ....[3]....
        /*00ac*/ 	.word	0x00000e50


	//----- nvinfo : EIATTR_CRS_STACK_SIZE
	.align		4
.L_27:
        /*00b0*/ 	.byte	0x04, 0x1e
        /*00b2*/ 	.short	(.L_29 - .L_28)
.L_28:
        /*00b4*/ 	.word	0x00000000


	//----- nvinfo : EIATTR_CBANK_PARAM_SIZE
	.align		4
.L_29:
        /*00b8*/ 	.byte	0x03, 0x19
        /*00ba*/ 	.short	0x0040


	//----- nvinfo : EIATTR_PARAM_CBANK
	.align		4
        /*00bc*/ 	.byte	0x04, 0x0a
        /*00be*/ 	.short	(.L_31 - .L_30)
	.align		4
.L_30:
        /*00c0*/ 	.word	index@(.nv.constant0._Z18calcEuropeanOptioniddddddPd)
        /*00c4*/ 	.short	0x0380
        /*00c6*/ 	.short	0x0040


	//----- nvinfo : EIATTR_SW_WAR
	.align		4
.L_31:
        /*00c8*/ 	.byte	0x04, 0x36
        /*00ca*/ 	.short	(.L_33 - .L_32)
.L_32:
        /*00cc*/ 	.word	0x00000008
.L_33:


//--------------------- .nv.callgraph             --------------------------
	.section	.nv.callgraph,"",@"SHT_CUDA_CALLGRAPH"
	.align	4
	.sectionentsize	8
	.align		4
        /*0000*/ 	.word	0x00000000
	.align		4
        /*0004*/ 	.word	0xffffffff
	.align		4
        /*0008*/ 	.word	0x00000000
	.align		4
        /*000c*/ 	.word	0xfffffffe
	.align		4
        /*0010*/ 	.word	0x00000000
	.align		4
        /*0014*/ 	.word	0xfffffffd
	.align		4
        /*0018*/ 	.word	0x00000000
	.align		4
        /*001c*/ 	.word	0xfffffffc


//--------------------- .text._Z18calcEuropeanOptioniddddddPd --------------------------
	.section	.text._Z18calcEuropeanOptioniddddddPd,"ax",@progbits
	.align	128
        .global         _Z18calcEuropeanOptioniddddddPd
        .type           _Z18calcEuropeanOptioniddddddPd,@function
        .size           _Z18calcEuropeanOptioniddddddPd,(.L_x_9 - _Z18calcEuropeanOptioniddddddPd)
        .other          _Z18calcEuropeanOptioniddddddPd,@"STO_CUDA_ENTRY STV_DEFAULT"
_Z18calcEuropeanOptioniddddddPd:
.text._Z18calcEuropeanOptioniddddddPd:
[----:B------:R-:W-:Y:S01]  /*0000*/  LDC R1, c[0x0][0x37c] ;  /* 0x0000df00ff017b82 */ /* 0x000fe20000000800 */
[----:B------:R-:W0:Y:S07]  /*0010*/  S2R R3, SR_TID.X ;  /* 0x0000000000037919 */ /* 0x000e2e0000002100 */
[----:B------:R-:W0:Y:S01]  /*0020*/  S2UR UR4, SR_CTAID.X ;  /* 0x00000000000479c3 */ /* 0x000e220000002500 */
[----:B------:R-:W1:Y:S07]  /*0030*/  LDCU UR5, c[0x0][0x380] ;  /* 0x00007000ff0577ac */ /* 0x000e6e0008000800 */
[----:B------:R-:W0:Y:S02]  /*0040*/  LDC R0, c[0x0][0x360] ;  /* 0x0000d800ff007b82 */ /* 0x000e240000000800 */
[----:B0-----:R-:W-:-:S05]  /*0050*/  IMAD R0, R0, UR4, R3 ;  /* 0x0000000400007c24 */ /* 0x001fca000f8e0203 */
[----:B-1----:R-:W-:-:S13]  /*0060*/  ISETP.GT.AND P0, PT, R0, UR5, PT ;  /* 0x0000000500007c0c */ /* 0x002fda000bf04270 */
[----:B------:R-:W-:Y:S05]  /*0070*/  @P0 EXIT ;  /* 0x000000000000094d */ /* 0x000fea0003800000 */
[----:B------:R-:W-:Y:S01]  /*0080*/  LEA R2, R0, -UR5, 0x1 ;  /* 0x8000000500027c11 */ /* 0x000fe2000f8e08ff */
[----:B------:R-:W-:Y:S01]  /*0090*/  BSSY.RECONVERGENT B0, `(.L_x_0) ;  /* 0x000000c000007945 */ /* 0x000fe20003800200 */
[----:B------:R-:W-:Y:S02]  /*00a0*/  MOV R6, 0x150 ;  /* 0x0000015000067802 */ /* 0x000fe40000000f00 */
[----:B------:R-:W0:Y:S02]  /*00b0*/  I2F.F64 R4, R2 ;  /* 0x0000000200047312 */ /* 0x000e240000201c00 */
[----:B0-----:R-:W-:-:S04]  /*00c0*/  SHF.R.U32.HI R3, RZ, 0x14, R5 ;  /* 0x00000014ff037819 */ /* 0x001fc80000011605 */
[----:B------:R-:W-:-:S05]  /*00d0*/  LOP3.LUT R3, R3, 0x7ff, RZ, 0xc0, !PT ;  /* 0x000007ff03037812 */ /* 0x000fca00078ec0ff */
[----:B------:R-:W-:-:S05]  /*00e0*/  VIADD R7, R3, 0xfffffc0c ;  /* 0xfffffc0c03077836 */ /* 0x000fca0000000000 */
[CC--:B------:R-:W-:Y:S02]  /*00f0*/  SHF.L.U32 R3, R4.reuse, R7.reuse, RZ ;  /* 0x0000000704037219 */ /* 0x0c0fe400000006ff */
[----:B------:R-:W-:Y:S02]  /*0100*/  SHF.L.U64.HI R7, R4, R7, R5 ;  /* 0x0000000704077219 */ /* 0x000fe40000010205 */
[----:B------:R-:W-:-:S04]  /*0110*/  ISETP.NE.U32.AND P0, PT, R3, RZ, PT ;  /* 0x000000ff0300720c */ /* 0x000fc80003f05070 */
[----:B------:R-:W-:-:S04]  /*0120*/  ISETP.NE.AND.EX P0, PT, R7, -0x80000000, PT, P0 ;  /* 0x800000000700780c */ /* 0x000fc80003f05300 */
[----:B------:R-:W-:-:S13]  /*0130*/  PLOP3.LUT P0, PT, P0, PT, PT, 0x8, 0x80 ;  /* 0x000000000080781c */ /* 0x000fda000070e170 */
[----:B------:R-:W-:Y:S05]  /*0140*/  CALL.REL.NOINC `($_Z18calcEuropeanOptioniddddddPd$__internal_accurate_pow) ;  /* 0x0000000c00447944 */ /* 0x000fea0003c00000 */
[----:B------:R-:W-:Y:S05]  /*0150*/  BSYNC.RECONVERGENT B0 ;  /* 0x0000000000007941 */ /* 0x000fea0003800200 */
.L_x_0:
[----:B------:R-:W0:Y:S01]  /*0160*/  LDC.64 R8, c[0x0][0x3a8] ;  /* 0x0000ea00ff087b82 */ /* 0x000e220000000a00 */
[----:B------:R-:W-:Y:S01]  /*0170*/  IMAD.MOV.U32 R10, RZ, RZ, R17 ;  /* 0x000000ffff0a7224 */ /* 0x000fe200078e0011 */
[----:B------:R-:W1:Y:S01]  /*0180*/  LDCU.64 UR4, c[0x0][0x358] ;  /* 0x00006b00ff0477ac */ /* 0x000e620008000a00 */
[----:B------:R-:W-:-:S05]  /*0190*/  IMAD.MOV.U32 R11, RZ, RZ, R14 ;  /* 0x000000ffff0b7224 */ /* 0x000fca00078e000e */
[----:B------:R-:W2:Y:S01]  /*01a0*/  LDC R15, c[0x0][0x3ac] ;  /* 0x0000eb00ff0f7b82 */ /* 0x000ea20000000800 */
[----:B------:R-:W-:-:S07]  /*01b0*/  DADD R12, -RZ, -R10 ;  /* 0x00000000ff0c7229 */ /* 0x000fce000000090a */
[----:B------:R-:W3:Y:S03]  /*01c0*/  LDC R19, c[0x0][0x380] ;  /* 0x0000e000ff137b82 */ /* 0x000ee60000000800 */
[----:B------:R-:W-:Y:S02]  /*01d0*/  FSEL R6, R12, R17, P0 ;  /* 0x000000110c067208 */ /* 0x000fe40000000000 */
[----:B------:R-:W-:Y:S01]  /*01e0*/  FSEL R13, R13, R14, P0 ;  /* 0x0000000e0d0d7208 */ /* 0x000fe20000000000 */
[----:B0-----:R-:W-:Y:S02]  /*01f0*/  DSETP.NEU.AND P3, PT, R8, RZ, PT ;  /* 0x000000ff0800722a */ /* 0x001fe40003f6d000 */
[----:B------:R-:W-:Y:S01]  /*0200*/  DADD R10, R4, R8 ;  /* 0x00000000040a7229 */ /* 0x000fe20000000008 */
[----:B--2---:R-:W-:-:S09]  /*0210*/  ISETP.GE.AND P1, PT, R15, RZ, PT ;  /* 0x000000ff0f00720c */ /* 0x004fd20003f26270 */
[----:B------:R-:W-:Y:S02]  /*0220*/  LOP3.LUT R10, R11, 0x7ff00000, RZ, 0xc0, !PT ;  /* 0x7ff000000b0a7812 */ /* 0x000fe400078ec0ff */
[----:B------:R-:W-:Y:S02]  /*0230*/  FSEL R11, R13, R14, !P1 ;  /* 0x0000000e0d0b7208 */ /* 0x000fe40004800000 */
[----:B------:R-:W-:Y:S02]  /*0240*/  ISETP.NE.AND P2, PT, R10, 0x7ff00000, PT ;  /* 0x7ff000000a00780c */ /* 0x000fe40003f45270 */
[----:B------:R-:W-:Y:S01]  /*0250*/  FSEL R10, R6, R17, !P1 ;  /* 0x00000011060a7208 */ /* 0x000fe20004800000 */
[----:B-1-3--:R-:W-:Y:S10]  /*0260*/  @P3 BRA `(.L_x_1) ;  /* 0x00000000001c3947 */ /* 0x00aff40003800000 */
[----:B------:R-:W-:Y:S01]  /*0270*/  ISETP.NE.U32.AND P0, PT, R3, RZ, PT ;  /* 0x000000ff0300720c */ /* 0x000fe20003f05070 */
[----:B------:R-:W-:Y:S01]  /*0280*/  IMAD.MOV.U32 R10, RZ, RZ, RZ ;  /* 0x000000ffff0a7224 */ /* 0x000fe200078e00ff */
[----:B------:R-:W-:Y:S02]  /*0290*/  ISETP.GE.AND P3, PT, R5, RZ, PT ;  /* 0x000000ff0500720c */ /* 0x000fe40003f66270 */
[----:B------:R-:W-:-:S13]  /*02a0*/  ISETP.NE.AND.EX P0, PT, R7, -0x80000000, PT, P0 ;  /* 0x800000000700780c */ /* 0x000fda0003f05300 */
[----:B------:R-:W-:-:S06]  /*02b0*/  DSETP.NEU.AND P0, PT, |R4|, 0.5, !P0 ;  /* 0x3fe000000400742a */ /* 0x000fcc000470d200 */
[----:B------:R-:W-:-:S04]  /*02c0*/  SEL R11, R15, RZ, P0 ;  /* 0x000000ff0f0b7207 */ /* 0x000fc80000000000 */
[----:B------:R-:W-:-:S07]  /*02d0*/  @!P3 LOP3.LUT R11, R11, 0x7ff00000, RZ, 0xfc, !PT ;  /* 0x7ff000000b0bb812 */ /* 0x000fce00078efcff */
.L_x_1:
[----:B------:R-:W-:Y:S01]  /*02e0*/  BSSY.RECONVERGENT B0, `(.L_x_2) ;  /* 0x0000010000007945 */ /* 0x000fe20003800200 */
[----:B------:R-:W-:-:S03]  /*02f0*/  VIADD R3, R19, 0x1 ;  /* 0x0000000113037836 */ /* 0x000fc60000000000 */
[----:B------:R-:W-:Y:S05]  /*0300*/  @P2 BRA `(.L_x_3) ;  /* 0x0000000000342947 */ /* 0x000fea0003800000 */
[----:B------:R-:W-:-:S14]  /*0310*/  DSETP.NAN.AND P2, PT, R8, R8, PT ;  /* 0x000000080800722a */ /* 0x000fdc0003f48000 */
[----:B------:R-:W-:Y:S01]  /*0320*/  @P2 DADD R10, R4, R8 ;  /* 0x00000000040a2229 */ /* 0x000fe20000000008 */
[----:B------:R-:W-:Y:S10]  /*0330*/  @P2 BRA `(.L_x_3) ;  /* 0x0000000000282947 */ /* 0x000ff40003800000 */
[----:B------:R-:W-:-:S14]  /*0340*/  DSETP.NEU.AND P2, PT, |R8|, +INF , PT ;  /* 0x7ff000000800742a */ /* 0x000fdc0003f4d200 */
[----:B------:R-:W-:Y:S05]  /*0350*/  @P2 BRA `(.L_x_3) ;  /* 0x0000000000202947 */ /* 0x000fea0003800000 */
[C---:B------:R-:W-:Y:S01]  /*0360*/  ISETP.GE.AND P2, PT, R5.reuse, RZ, PT ;  /* 0x000000ff0500720c */ /* 0x040fe20003f46270 */
[----:B------:R-:W-:Y:S01]  /*0370*/  IMAD.MOV.U32 R10, RZ, RZ, RZ ;  /* 0x000000ffff0a7224 */ /* 0x000fe200078e00ff */
[----:B------:R-:W-:Y:S02]  /*0380*/  LOP3.LUT R4, R5, 0x7fffffff, RZ, 0xc0, !PT ;  /* 0x7fffffff05047812 */ /* 0x000fe400078ec0ff */
[----:B------:R-:W-:Y:S02]  /*0390*/  SEL R11, RZ, 0x7ff00000, !P2 ;  /* 0x7ff00000ff0b7807 */ /* 0x000fe40005000000 */
[----:B------:R-:W-:-:S03]  /*03a0*/  ISETP.NE.AND P2, PT, R4, 0x3fe00000, PT ;  /* 0x3fe000000400780c */ /* 0x000fc60003f45270 */
[----:B------:R-:W-:-:S05]  /*03b0*/  VIADD R4, R11, 0x80000000 ;  /* 0x800000000b047836 */ /* 0x000fca0000000000 */
[----:B------:R-:W-:-:S04]  /*03c0*/  SEL R4, R4, R11, P2 ;  /* 0x0000000b04047207 */ /* 0x000fc80001000000 */
[----:B------:R-:W-:-:S07]  /*03d0*/  @!P1 SEL R11, R4, R11, P0 ;  /* 0x0000000b040b9207 */ /* 0x000fce0000000000 */
.L_x_3:
[----:B------:R-:W-:Y:S05]  /*03e0*/  BSYNC.RECONVERGENT B0 ;  /* 0x0000000000007941 */ /* 0x000fea0003800200 */
.L_x_2:
[----:B------:R-:W0:Y:S01]  /*03f0*/  LDC.64 R6, c[0x0][0x390] ;  /* 0x0000e400ff067b82 */ /* 0x000e220000000a00 */
[----:B------:R-:W0:Y:S01]  /*0400*/  LDCU.64 UR6, c[0x0][0x388] ;  /* 0x00007100ff0677ac */ /* 0x000e220008000a00 */
[----:B------:R-:W-:Y:S01]  /*0410*/  ISETP.NE.AND P1, PT, R2, RZ, PT ;  /* 0x000000ff0200720c */ /* 0x000fe20003f25270 */
[----:B------:R-:W-:Y:S01]  /*0420*/  DSETP.NEU.AND P0, PT, R8, 1, PT ;  /* 0x3ff000000800742a */ /* 0x000fe20003f0d000 */
[----:B------:R-:W-:Y:S02]  /*0430*/  IMAD.MOV.U32 R2, RZ, RZ, RZ ;  /* 0x000000ffff027224 */ /* 0x000fe400078e00ff */
[----:B------:R-:W-:Y:S01]  /*0440*/  FSEL R4, R10, RZ, P1 ;  /* 0x000000ff0a047208 */ /* 0x000fe20000800000 */
[----:B------:R-:W-:Y:S01]  /*0450*/  IMAD R27, R3, R19, R0 ;  /* 0x00000013031b7224 */ /* 0x000fe200078e0200 */
[----:B------:R-:W-:Y:S01]  /*0460*/  FSEL R10, R11, 1.875, P1 ;  /* 0x3ff000000b0a7808 */ /* 0x000fe20000800000 */
[----:B------:R-:W1:Y:S01]  /*0470*/  LDC.64 R14, c[0x0][0x3b8] ;  /* 0x0000ee00ff0e7b82 */ /* 0x000e620000000a00 */
[----:B------:R-:W-:-:S02]  /*0480*/  FSEL R4, R4, RZ, P0 ;  /* 0x000000ff04047208 */ /* 0x000fc40000000000 */
[----:B------:R-:W-:-:S06]  /*0490*/  FSEL R5, R10, 1.875, P0 ;  /* 0x3ff000000a057808 */ /* 0x000fcc0000000000 */
[----:B0-----:R-:W-:-:S08]  /*04a0*/  DFMA R4, R4, UR6, -R6 ;  /* 0x0000000604047c2b */ /* 0x001fd00008000806 */
[----:B------:R-:W-:Y:S02]  /*04b0*/  DSETP.MAX.AND P0, P1, RZ, R4, PT ;  /* 0x00000004ff00722a */ /* 0x000fe4000390f000 */
[----:B------:R-:W-:Y:S02]  /*04c0*/  IMAD.MOV.U32 R7, RZ, RZ, R4 ;  /* 0x000000ffff077224 */ /* 0x000fe400078e0004 */
[----:B------:R-:W-:Y:S02]  /*04d0*/  IMAD.MOV.U32 R4, RZ, RZ, RZ ;  /* 0x000000ffff047224 */ /* 0x000fe400078e00ff */
[----:B------:R-:W-:-:S03]  /*04e0*/  FSEL R9, R2, R5, P0 ;  /* 0x0000000502097208 */ /* 0x000fc60000000000 */
[----:B------:R-:W-:Y:S01]  /*04f0*/  SEL R4, R4, R7, P0 ;  /* 0x0000000704047207 */ /* 0x000fe20000000000 */
[----:B-1----:R-:W-:Y:S01]  /*0500*/  IMAD.WIDE R6, R27, 0x8, R14 ;  /* 0x000000081b067825 */ /* 0x002fe200078e020e */
[----:B------:R-:W-:-:S03]  /*0510*/  ISETP.GE.AND P0, PT, R0, R19, PT ;  /* 0x000000130000720c */ /* 0x000fc60003f06270 */
[----:B------:R-:W-:-:S05]  /*0520*/  @P1 LOP3.LUT R9, R5, 0x80000, RZ, 0xfc, !PT ;  /* 0x0008000005091812 */ /* 0x000fca00078efcff */
[----:B------:R-:W-:-:S05]  /*0530*/  IMAD.MOV.U32 R5, RZ, RZ, R9 ;  /* 0x000000ffff057224 */ /* 0x000fca00078e0009 */
[----:B------:R0:W-:Y:S01]  /*0540*/  STG.E.64 desc[UR4][R6.64], R4 ;  /* 0x0000000406007986 */ /* 0x0001e2000c101b04 */
[----:B------:R-:W-:Y:S05]  /*0550*/  @P0 EXIT ;  /* 0x000000000000094d */ /* 0x000fea0003800000 */
[----:B------:R-:W1:Y:S01]  /*0560*/  LDC.64 R12, c[0x0][0x398] ;  /* 0x0000e600ff0c7b82 */ /* 0x000e620000000a00 */
[----:B------:R-:W1:Y:S01]  /*0570*/  LDCU.64 UR6, c[0x0][0x3a0] ;  /* 0x00007400ff0677ac */ /* 0x000e620008000a00 */
[----:B0-----:R-:W-:Y:S02]  /*0580*/  IMAD.MOV.U32 R6, RZ, RZ, 0x652b82fe ;  /* 0x652b82feff067424 */ /* 0x001fe400078e00ff */
[----:B------:R-:W-:Y:S02]  /*0590*/  IMAD.MOV.U32 R7, RZ, RZ, 0x3ff71547 ;  /* 0x3ff71547ff077424 */ /* 0x000fe400078e00ff */
[----:B------:R-:W-:Y:S02]  /*05a0*/  IMAD.IADD R28, R19, 0x1, -R0 ;  /* 0x00000001131c7824 */ /* 0x000fe400078e0a00 */
[----:B------:R-:W0:Y:S03]  /*05b0*/  LDC.64 R10, c[0x0][0x3b0] ;  /* 0x0000ec00ff0a7b82 */ /* 0x000e260000000a00 */
[----:B------:R-:W-:Y:S01]  /*05c0*/  LOP3.LUT P2, R28, R28, 0x3, RZ, 0xc0, !PT ;  /* 0x000000031c1c7812 */ /* 0x000fe2000784c0ff */
[----:B-1----:R-:W-:Y:S01]  /*05d0*/  DMUL R12, R12, -UR6 ;  /* 0x800000060c0c7c28 */ /* 0x002fe20008000000 */
[----:B------:R-:W-:Y:S01]  /*05e0*/  UMOV UR6, 0xfefa39ef ;  /* 0xfefa39ef00067882 */ /* 0x000fe20000000000 */
[----:B------:R-:W-:-:S06]  /*05f0*/  UMOV UR7, 0x3fe62e42 ;  /* 0x3fe62e4200077882 */ /* 0x000fcc0000000000 */
[C---:B------:R-:W-:Y:S02]  /*0600*/  DFMA R6, R12.reuse, R6, 6.75539944105574400000e+15 ;  /* 0x433800000c06742b */ /* 0x040fe40000000006 */
[----:B------:R-:W-:-:S06]  /*0610*/  DSETP.GEU.AND P1, PT, R12, RZ, PT ;  /* 0x000000ff0c00722a */ /* 0x000fcc0003f2e000 */
[----:B------:R-:W-:Y:S02]  /*0620*/  DADD R8, R6, -6.75539944105574400000e+15 ;  /* 0xc338000006087429 */ /* 0x000fe40000000000 */
[----:B------:R-:W-:-:S04]  /*0630*/  LEA.HI R2, R6, R6, RZ, 0x1 ;  /* 0x0000000606027211 */ /* 0x000fc800078f08ff */
[----:B------:R-:W-:Y:S01]  /*0640*/  SHF.R.S32.HI R17, RZ, 0x1, R2 ;  /* 0x00000001ff117819 */ /* 0x000fe20000011402 */
[----:B------:R-:W-:Y:S01]  /*0650*/  IMAD.IADD R2, R0, 0x1, -R19 ;  /* 0x0000000100027824 */ /* 0x000fe200078e0a13 */
[----:B------:R-:W-:Y:S01]  /*0660*/  DFMA R4, R8, -UR6, R12 ;  /* 0x8000000608047c2b */ /* 0x000fe2000800000c */
[----:B------:R-:W-:Y:S01]  /*0670*/  UMOV UR6, 0x3b39803f ;  /* 0x3b39803f00067882 */ /* 0x000fe20000000000 */
[----:B------:R-:W-:Y:S01]  /*0680*/  UMOV UR7, 0x3c7abc9e ;  /* 0x3c7abc9e00077882 */ /* 0x000fe20000000000 */
[----:B------:R-:W-:Y:S01]  /*0690*/  IMAD.IADD R7, R6, 0x1, -R17 ;  /* 0x0000000106077824 */ /* 0x000fe200078e0a11 */
[----:B------:R-:W-:-:S04]  /*06a0*/  ISETP.GT.U32.AND P0, PT, R2, -0x4, PT ;  /* 0xfffffffc0200780c */ /* 0x000fc80003f04070 */
[----:B------:R-:W-:Y:S01]  /*06b0*/  DFMA R8, R8, -UR6, R4 ;  /* 0x8000000608087c2b */ /* 0x000fe20008000004 */
[----:B------:R-:W-:Y:S01]  /*06c0*/  UMOV UR6, 0x69ce2bdf ;  /* 0x69ce2bdf00067882 */ /* 0x000fe20000000000 */
[----:B------:R-:W-:Y:S01]  /*06d0*/  IMAD.MOV.U32 R4, RZ, RZ, -0x35dec16 ;  /* 0xfca213eaff047424 */ /* 0x000fe200078e00ff */
[----:B------:R-:W-:Y:S01]  /*06e0*/  UMOV UR7, 0x3e5ade15 ;  /* 0x3e5ade1500077882 */ /* 0x000fe20000000000 */
[----:B------:R-:W-:Y:S01]  /*06f0*/  IMAD.MOV.U32 R5, RZ, RZ, 0x3e928af3 ;  /* 0x3e928af3ff057424 */ /* 0x000fe200078e00ff */
[----:B------:R-:W-:-:S05]  /*0700*/  LEA R7, R7, 0x3ff00000, 0x14 ;  /* 0x3ff0000007077811 */ /* 0x000fca00078ea0ff */
[----:B------:R-:W-:Y:S01]  /*0710*/  DFMA R4, R8, UR6, R4 ;  /* 0x0000000608047c2b */ /* 0x000fe20008000004 */
[----:B------:R-:W-:Y:S01]  /*0720*/  UMOV UR6, 0x62401315 ;  /* 0x6240131500067882 */ /* 0x000fe20000000000 */
[----:B------:R-:W-:-:S06]  /*0730*/  UMOV UR7, 0x3ec71dee ;  /* 0x3ec71dee00077882 */ /* 0x000fcc0000000000 */
[----:B------:R-:W-:Y:S01]  /*0740*/  DFMA R4, R8, R4, UR6 ;  /* 0x0000000608047e2b */ /* 0x000fe20008000004 */
        /* <DEDUP_REMOVED lines=20> */
[C---:B------:R-:W-:Y:S01]  /*0890*/  DFMA R4, R8.reuse, R4, UR6 ;  /* 0x0000000608047e2b */ /* 0x040fe20008000004 */
[----:B------:R-:W1:Y:S07]  /*08a0*/  LDCU UR6, c[0x0][0x380] ;  /* 0x00007000ff0677ac */ /* 0x000e6e0008000800 */
[----:B------:R-:W-:-:S08]  /*08b0*/  DFMA R4, R8, R4, 1 ;  /* 0x3ff000000804742b */ /* 0x000fd00000000004 */
[----:B------:R-:W-:Y:S02]  /*08c0*/  DFMA R8, R8, R4, 1 ;  /* 0x3ff000000808742b */ /* 0x000fe40000000004 */
[----:B------:R-:W-:Y:S01]  /*08d0*/  DADD R4, R12, +INF ;  /* 0x7ff000000c047429 */ /* 0x000fe20000000000 */
[----:B-1----:R-:W-:-:S07]  /*08e0*/  IMAD.U32 R24, RZ, RZ, UR6 ;  /* 0x00000006ff187e24 */ /* 0x002fce000f8e00ff */
[--C-:B------:R-:W-:Y:S02]  /*08f0*/  IMAD R17, R17, 0x100000, R9.reuse ;  /* 0x0010000011117824 */ /* 0x100fe400078e0209 */
[----:B------:R-:W-:Y:S01]  /*0900*/  FSEL R2, R4, RZ, P1 ;  /* 0x000000ff04027208 */ /* 0x000fe20000800000 */
[----:B------:R-:W-:Y:S01]  /*0910*/  IMAD.MOV.U32 R16, RZ, RZ, R8 ;  /* 0x000000ffff107224 */ /* 0x000fe200078e0008 */
[----:B------:R-:W-:Y:S01]  /*0920*/  FSEL R4, R5, RZ, P1 ;  /* 0x000000ff05047208 */ /* 0x000fe20000800000 */
[----:B------:R-:W-:Y:S02]  /*0930*/  IMAD R5, R6, 0x100000, R9 ;  /* 0x0010000006057824 */ /* 0x000fe400078e0209 */
[----:B------:R-:W-:-:S06]  /*0940*/  IMAD.MOV.U32 R6, RZ, RZ, RZ ;  /* 0x000000ffff067224 */ /* 0x000fcc00078e00ff */
[----:B------:R-:W-:Y:S02]  /*0950*/  DMUL R6, R16, R6 ;  /* 0x0000000610067228 */ /* 0x000fe40000000000 */
[----:B0-----:R-:W-:Y:S01]  /*0960*/  DADD R16, -R10, 1 ;  /* 0x3ff000000a107429 */ /* 0x001fe20000000100 */
[----:B------:R-:W-:Y:S10]  /*0970*/  @!P2 BRA `(.L_x_4) ;  /* 0x000000000068a947 */ /* 0x000ff40003800000 */
[----:B------:R-:W-:Y:S01]  /*0980*/  FSETP.GEU.AND P1, PT, |R13|, 4.2275390625, PT ;  /* 0x408748000d00780b */ /* 0x000fe20003f2e200 */
[----:B------:R-:W-:Y:S01]  /*0990*/  IMAD.IADD R24, R19, 0x1, -R28 ;  /* 0x0000000113187824 */ /* 0x000fe200078e0a1c */
[----:B------:R-:W-:Y:S01]  /*09a0*/  FSETP.GEU.AND P2, PT, |R13|, 4.1917929649353027344, PT ;  /* 0x4086232b0d00780b */ /* 0x000fe20003f4e200 */
[----:B------:R-:W-:Y:S01]  /*09b0*/  IMAD R25, R19, R19, R0 ;  /* 0x0000001313197224 */ /* 0x000fe200078e0200 */
[----:B------:R-:W-:Y:S01]  /*09c0*/  FSEL R21, R2, R6, P1 ;  /* 0x0000000602157208 */ /* 0x000fe20000800000 */
[----:B------:R-:W-:Y:S01]  /*09d0*/  IMAD.MOV R28, RZ, RZ, -R28 ;  /* 0x000000ffff1c7224 */ /* 0x000fe200078e0a1c */
[----:B------:R-:W-:Y:S02]  /*09e0*/  FSEL R20, R4, R7, P1 ;  /* 0x0000000704147208 */ /* 0x000fe40000800000 */
[----:B------:R-:W-:Y:S02]  /*09f0*/  LOP3.LUT R26, RZ, R19, RZ, 0x33, !PT ;  /* 0x00000013ff1a7212 */ /* 0x000fe400078e33ff */
[----:B------:R-:W-:-:S02]  /*0a00*/  FSEL R18, R8, R21, !P2 ;  /* 0x0000001508127208 */ /* 0x000fc40005000000 */
[----:B------:R-:W-:-:S07]  /*0a10*/  FSEL R19, R5, R20, !P2 ;  /* 0x0000001405137208 */ /* 0x000fce0005000000 */
.L_x_5:
[----:B0-----:R-:W-:-:S05]  /*0a20*/  IMAD.WIDE R22, R27, 0x8, R14 ;  /* 0x000000081b167825 */ /* 0x001fca00078e020e */
[----:B------:R-:W2:Y:S04]  /*0a30*/  LDG.E.64 R20, desc[UR4][R22.64] ;  /* 0x0000000416147981 */ /* 0x000ea8000c1e1b00 */
[----:B------:R-:W3:Y:S01]  /*0a40*/  LDG.E.64 R22, desc[UR4][R22.64+0x8] ;  /* 0x0000080416167981 */ /* 0x000ee2000c1e1b00 */
[----:B------:R-:W-:Y:S01]  /*0a50*/  VIADD R28, R28, 0x1 ;  /* 0x000000011c1c7836 */ /* 0x000fe20000000000 */
[----:B------:R-:W-:Y:S05]  /*0a60*/  WARPSYNC.ALL ;  /* 0x0000000000007948 */ /* 0x000fea0003800000 */
[----:B------:R-:W-:Y:S01]  /*0a70*/  ISETP.NE.AND P1, PT, R28, RZ, PT ;  /* 0x000000ff1c00720c */ /* 0x000fe20003f25270 */
[----:B------:R-:W-:-:S02]  /*0a80*/  VIADD R29, R25, 0xffffffff ;  /* 0xffffffff191d7836 */ /* 0x000fc40000000000 */
[C---:B------:R-:W-:Y:S02]  /*0a90*/  IMAD.IADD R25, R26.reuse, 0x1, R25 ;  /* 0x000000011a197824 */ /* 0x040fe400078e0219 */
[----:B------:R-:W-:Y:S01]  /*0aa0*/  IMAD.IADD R27, R26, 0x1, R27 ;  /* 0x000000011a1b7824 */ /* 0x000fe200078e021b */
[----:B--2---:R-:W-:-:S08]  /*0ab0*/  DMUL R20, R16, R20 ;  /* 0x0000001410147228 */ /* 0x004fd00000000000 */
[----:B---3--:R-:W-:Y:S01]  /*0ac0*/  DFMA R20, R22, R10, R20 ;  /* 0x0000000a1614722b */ /* 0x008fe20000000014 */
[----:B------:R-:W-:-:S07]  /*0ad0*/  IMAD.WIDE R22, R29, 0x8, R14 ;  /* 0x000000081d167825 */ /* 0x000fce00078e020e */
[----:B------:R-:W-:-:S07]  /*0ae0*/  DMUL R20, R20, R18 ;  /* 0x0000001214147228 */ /* 0x000fce0000000000 */
[----:B------:R0:W-:Y:S01]  /*0af0*/  STG.E.64 desc[UR4][R22.64], R20 ;  /* 0x0000001416007986 */ /* 0x0001e2000c101b04 */
[----:B------:R-:W-:Y:S06]  /*0b00*/  BAR.SYNC.DEFER_BLOCKING 0x0 ;  /* 0x0000000000007b1d */ /* 0x000fec0000010000 */
[----:B------:R-:W-:Y:S05]  /*0b10*/  @P1 BRA `(.L_x_5) ;  /* 0xfffffffc00c01947 */ /* 0x000fea000383ffff */
.L_x_4:
[----:B------:R-:W-:Y:S05]  /*0b20*/  @P0 EXIT ;  /* 0x000000000000094d */ /* 0x000fea0003800000 */
[C---:B------:R-:W-:Y:S02]  /*0b30*/  FSETP.GEU.AND P1, PT, |R13|.reuse, 4.1917929649353027344, PT ;  /* 0x4086232b0d00780b */ /* 0x040fe40003f2e200 */
[----:B------:R-:W-:-:S04]  /*0b40*/  FSETP.GEU.AND P0, PT, |R13|, 4.2275390625, PT ;  /* 0x408748000d00780b */ /* 0x000fc80003f0e200 */
[----:B------:R-:W-:-:S07]  /*0b50*/  FSEL R9, R2, R6, P0 ;  /* 0x0000000602097208 */ /* 0x000fce0000000000 */
[----:B------:R-:W-:Y:S02]  /*0b60*/  @P1 FSEL R5, R4, R7, P0 ;  /* 0x0000000704051208 */ /* 0x000fe40000000000 */
[----:B------:R-:W-:-:S07]  /*0b70*/  FSEL R4, R8, R9, !P1 ;  /* 0x0000000908047208 */ /* 0x000fce0004800000 */
.L_x_6:
[----:B-1----:R-:W-:-:S04]  /*0b80*/  IMAD R7, R24, R3, R0 ;  /* 0x0000000318077224 */ /* 0x002fc800078e0200 */
[----:B------:R-:W-:-:S05]  /*0b90*/  IMAD.WIDE R6, R7, 0x8, R14 ;  /* 0x0000000807067825 */ /* 0x000fca00078e020e */
[----:B------:R-:W2:Y:S04]  /*0ba0*/  LDG.E.64 R12, desc[UR4][R6.64] ;  /* 0x00000004060c7981 */ /* 0x000ea8000c1e1b00 */
[----:B------:R-:W3:Y:S01]  /*0bb0*/  LDG.E.64 R8, desc[UR4][R6.64+0x8] ;  /* 0x0000080406087981 */ /* 0x000ee2000c1e1b00 */
[----:B------:R-:W-:Y:S01]  /*0bc0*/  IMAD R2, R24, R3, -R3 ;  /* 0x0000000318027224 */ /* 0x000fe200078e0a03 */
[----:B------:R-:W-:Y:S05]  /*0bd0*/  WARPSYNC.ALL ;  /* 0x0000000000007948 */ /* 0x000fea0003800000 */
[----:B--2---:R-:W-:-:S08]  /*0be0*/  DMUL R12, R16, R12 ;  /* 0x0000000c100c7228 */ /* 0x004fd00000000000 */
[----:B---3--:R-:W-:Y:S01]  /*0bf0*/  DFMA R8, R8, R10, R12 ;  /* 0x0000000a0808722b */ /* 0x008fe2000000000c */
[----:B------:R-:W-:-:S04]  /*0c00*/  IMAD.IADD R13, R0, 0x1, R2 ;  /* 0x00000001000d7824 */ /* 0x000fc800078e0202 */
[----:B------:R-:W-:-:S03]  /*0c10*/  IMAD.WIDE R12, R13, 0x8, R14 ;  /* 0x000000080d0c7825 */ /* 0x000fc600078e020e */
[----:B------:R-:W-:-:S07]  /*0c20*/  DMUL R8, R8, R4 ;  /* 0x0000000408087228 */ /* 0x000fce0000000000 */
[----:B------:R1:W-:Y:S01]  /*0c30*/  STG.E.64 desc[UR4][R12.64], R8 ;  /* 0x000000080c007986 */ /* 0x0003e2000c101b04 */
[----:B------:R-:W-:Y:S06]  /*0c40*/  BAR.SYNC.DEFER_BLOCKING 0x0 ;  /* 0x0000000000007b1d */ /* 0x000fec0000010000 */
[----:B------:R-:W2:Y:S04]  /*0c50*/  LDG.E.64 R18, desc[UR4][R12.64] ;  /* 0x000000040c127981 */ /* 0x000ea8000c1e1b00 */
[----:B------:R-:W3:Y:S01]  /*0c60*/  LDG.E.64 R6, desc[UR4][R12.64+0x8] ;  /* 0x000008040c067981 */ /* 0x000ee2000c1e1b00 */
[----:B------:R-:W-:Y:S01]  /*0c70*/  IMAD.IADD R2, R2, 0x1, -R3 ;  /* 0x0000000102027824 */ /* 0x000fe200078e0a03 */
[----:B--2---:R-:W-:-:S08]  /*0c80*/  DMUL R18, R16, R18 ;  /* 0x0000001210127228 */ /* 0x004fd00000000000 */
[----:B---3--:R-:W-:Y:S01]  /*0c90*/  DFMA R6, R6, R10, R18 ;  /* 0x0000000a0606722b */ /* 0x008fe20000000012 */
[----:B------:R-:W-:-:S04]  /*0ca0*/  IMAD.IADD R19, R0, 0x1, R2 ;  /* 0x0000000100137824 */ /* 0x000fc800078e0202 */
[----:B------:R-:W-:-:S03]  /*0cb0*/  IMAD.WIDE R18, R19, 0x8, R14 ;  /* 0x0000000813127825 */ /* 0x000fc600078e020e */
[----:B------:R-:W-:-:S07]  /*0cc0*/  DMUL R6, R6, R4 ;  /* 0x0000000406067228 */ /* 0x000fce0000000000 */
[----:B------:R2:W-:Y:S01]  /*0cd0*/  STG.E.64 desc[UR4][R18.64], R6 ;  /* 0x0000000612007986 */ /* 0x0005e2000c101b04 */
[----:B------:R-:W-:Y:S06]  /*0ce0*/  BAR.SYNC.DEFER_BLOCKING 0x0 ;  /* 0x0000000000007b1d */ /* 0x000fec0000010000 */
[----:B0-----:R-:W3:Y:S04]  /*0cf0*/  LDG.E.64 R20, desc[UR4][R18.64] ;  /* 0x0000000412147981 */ /* 0x001ee8000c1e1b00 */
[----:B-1----:R-:W4:Y:S01]  /*0d00*/  LDG.E.64 R8, desc[UR4][R18.64+0x8] ;  /* 0x0000080412087981 */ /* 0x002f22000c1e1b00 */
[----:B------:R-:W-:-:S04]  /*0d10*/  IMAD.IADD R23, R2, 0x1, -R3 ;  /* 0x0000000102177824 */ /* 0x000fc800078e0a03 */
[----:B------:R-:W-:-:S04]  /*0d20*/  IMAD.IADD R13, R0, 0x1, R23 ;  /* 0x00000001000d7824 */ /* 0x000fc800078e0217 */
[----:B------:R-:W-:Y:S01]  /*0d30*/  IMAD.WIDE R12, R13, 0x8, R14 ;  /* 0x000000080d0c7825 */ /* 0x000fe200078e020e */
[----:B---3--:R-:W-:-:S08]  /*0d40*/  DMUL R20, R16, R20 ;  /* 0x0000001410147228 */ /* 0x008fd00000000000 */
[----:B----4-:R-:W-:-:S08]  /*0d50*/  DFMA R8, R8, R10, R20 ;  /* 0x0000000a0808722b */ /* 0x010fd00000000014 */
[----:B------:R-:W-:-:S07]  /*0d60*/  DMUL R8, R8, R4 ;  /* 0x0000000408087228 */ /* 0x000fce0000000000 */
[----:B------:R1:W-:Y:S01]  /*0d70*/  STG.E.64 desc[UR4][R12.64], R8 ;  /* 0x000000080c007986 */ /* 0x0003e2000c101b04 */
[----:B------:R-:W-:Y:S06]  /*0d80*/  BAR.SYNC.DEFER_BLOCKING 0x0 ;  /* 0x0000000000007b1d */ /* 0x000fec0000010000 */
[----:B------:R-:W3:Y:S04]  /*0d90*/  LDG.E.64 R20, desc[UR4][R12.64] ;  /* 0x000000040c147981 */ /* 0x000ee8000c1e1b00 */
[----:B--2---:R-:W2:Y:S01]  /*0da0*/  LDG.E.64 R6, desc[UR4][R12.64+0x8] ;  /* 0x000008040c067981 */ /* 0x004ea2000c1e1b00 */
[----:B------:R-:W-:Y:S01]  /*0db0*/  VIADD R24, R24, 0xfffffffc ;  /* 0xfffffffc18187836 */ /* 0x000fe20000000000 */
[----:B------:R-:W-:-:S04]  /*0dc0*/  IADD3 R19, PT, PT, R0, R23, -R3 ;  /* 0x0000001700137210 */ /* 0x000fc80007ffe803 */
[----:B------:R-:W-:Y:S01]  /*0dd0*/  ISETP.GT.AND P0, PT, R24, R0, PT ;  /* 0x000000001800720c */ /* 0x000fe20003f04270 */
[----:B------:R-:W-:Y:S01]  /*0de0*/  IMAD.WIDE R18, R19, 0x8, R14 ;  /* 0x0000000813127825 */ /* 0x000fe200078e020e */
[----:B---3--:R-:W-:-:S08]  /*0df0*/  DMUL R20, R16, R20 ;  /* 0x0000001410147228 */ /* 0x008fd00000000000 */
[----:B--2---:R-:W-:-:S08]  /*0e00*/  DFMA R6, R6, R10, R20 ;  /* 0x0000000a0606722b */ /* 0x004fd00000000014 */
[----:B------:R-:W-:-:S07]  /*0e10*/  DMUL R6, R6, R4 ;  /* 0x0000000406067228 */ /* 0x000fce0000000000 */
[----:B------:R1:W-:Y:S01]  /*0e20*/  STG.E.64 desc[UR4][R18.64], R6 ;  /* 0x0000000612007986 */ /* 0x0003e2000c101b04 */
[----:B------:R-:W-:Y:S06]  /*0e30*/  BAR.SYNC.DEFER_BLOCKING 0x0 ;  /* 0x0000000000007b1d */ /* 0x000fec0000010000 */
[----:B------:R-:W-:Y:S05]  /*0e40*/  @P0 BRA `(.L_x_6) ;  /* 0xfffffffc004c0947 */ /* 0x000fea000383ffff */
[----:B------:R-:W-:Y:S05]  /*0e50*/  EXIT ;  /* 0x000000000000794d */ /* 0x000fea0003800000 */
        .type           $_Z18calcEuropeanOptioniddddddPd$__internal_accurate_pow,@function
        .size           $_Z18calcEuropeanOptioniddddddPd$__internal_accurate_pow,(.L_x_9 - $_Z18calcEuropeanOptioniddddddPd$__internal_accurate_pow)
$_Z18calcEuropeanOptioniddddddPd$__internal_accurate_pow:
[----:B------:R-:W0:Y:S01]  /*0e60*/  LDC.64 R10, c[0x0][0x3a8] ;  /* 0x0000ea00ff0a7b82 */ /* 0x000e220000000a00 */
[----:B------:R-:W-:Y:S01]  /*0e70*/  IMAD.MOV.U32 R16, RZ, RZ, RZ ;  /* 0x000000ffff107224 */ /* 0x000fe200078e00ff */
[----:B------:R-:W-:Y:S01]  /*0e80*/  UMOV UR4, 0x7d2cafe2 ;  /* 0x7d2cafe200047882 */ /* 0x000fe20000000000 */
[----:B------:R-:W-:Y:S01]  /*0e90*/  IMAD.MOV.U32 R20, RZ, RZ, 0x41ad3b5a ;  /* 0x41ad3b5aff147424 */ /* 0x000fe200078e00ff */
[----:B------:R-:W-:Y:S01]  /*0ea0*/  UMOV UR5, 0x3eb0f5ff ;  /* 0x3eb0f5ff00057882 */ /* 0x000fe20000000000 */
[----:B------:R-:W-:Y:S01]  /*0eb0*/  IMAD.MOV.U32 R21, RZ, RZ, 0x3ed0f5d2 ;  /* 0x3ed0f5d2ff157424 */ /* 0x000fe200078e00ff */
[----:B------:R-:W-:Y:S01]  /*0ec0*/  UMOV UR6, 0x3b39803f ;  /* 0x3b39803f00067882 */ /* 0x000fe20000000000 */
[----:B------:R-:W-:Y:S01]  /*0ed0*/  UMOV UR7, 0x3c7abc9e ;  /* 0x3c7abc9e00077882 */ /* 0x000fe20000000000 */
[----:B0-----:R-:W-:-:S10]  /*0ee0*/  DADD R8, -RZ, |R10| ;  /* 0x00000000ff087229 */ /* 0x001fd4000000050a */
[----:B------:R-:W-:Y:S01]  /*0ef0*/  ISETP.GT.U32.AND P1, PT, R9, 0xfffff, PT ;  /* 0x000fffff0900780c */ /* 0x000fe20003f24070 */
[----:B------:R-:W-:-:S12]  /*0f00*/  IMAD.MOV.U32 R12, RZ, RZ, R9 ;  /* 0x000000ffff0c7224 */ /* 0x000fd800078e0009 */
[----:B------:R-:W-:-:S10]  /*0f10*/  @!P1 DMUL R10, |R10|, 1.80143985094819840000e+16 ;  /* 0x435000000a0a9828 */ /* 0x000fd40000000200 */
[----:B------:R-:W-:Y:S02]  /*0f20*/  @!P1 IMAD.MOV.U32 R12, RZ, RZ, R11 ;  /* 0x000000ffff0c9224 */ /* 0x000fe400078e000b */
[----:B------:R-:W-:-:S03]  /*0f30*/  @!P1 IMAD.MOV.U32 R8, RZ, RZ, R10 ;  /* 0x000000ffff089224 */ /* 0x000fc600078e000a */
[----:B------:R-:W-:Y:S01]  /*0f40*/  LOP3.LUT R12, R12, 0x800fffff, RZ, 0xc0, !PT ;  /* 0x800fffff0c0c7812 */ /* 0x000fe200078ec0ff */
[----:B------:R-:W-:Y:S01]  /*0f50*/  IMAD.MOV.U32 R14, RZ, RZ, R8 ;  /* 0x000000ffff0e7224 */ /* 0x000fe200078e0008 */
[----:B------:R-:W-:Y:S02]  /*0f60*/  SHF.R.U32.HI R8, RZ, 0x14, R9 ;  /* 0x00000014ff087819 */ /* 0x000fe40000011609 */
[----:B------:R-:W-:Y:S02]  /*0f70*/  LOP3.LUT R15, R12, 0x3ff00000, RZ, 0xfc, !PT ;  /* 0x3ff000000c0f7812 */ /* 0x000fe400078efcff */
[----:B------:R-:W-:Y:S01]  /*0f80*/  @!P1 LEA.HI R8, R11, 0xffffffca, RZ, 0xc ;  /* 0xffffffca0b089811 */ /* 0x000fe200078f60ff */
[----:B------:R-:W-:Y:S01]  /*0f90*/  IMAD.MOV.U32 R11, RZ, RZ, 0x43300000 ;  /* 0x43300000ff0b7424 */ /* 0x000fe200078e00ff */
[----:B------:R-:W-:-:S03]  /*0fa0*/  ISETP.GE.U32.AND P2, PT, R15, 0x3ff6a09f, PT ;  /* 0x3ff6a09f0f00780c */ /* 0x000fc60003f46070 */
[----:B------:R-:W-:-:S10]  /*0fb0*/  VIADD R10, R8, 0xfffffc01 ;  /* 0xfffffc01080a7836 */ /* 0x000fd40000000000 */
[----:B------:R-:W-:Y:S02]  /*0fc0*/  @P2 VIADD R13, R15, 0xfff00000 ;  /* 0xfff000000f0d2836 */ /* 0x000fe40000000000 */
[----:B------:R-:W-:Y:S02]  /*0fd0*/  @P2 VIADD R10, R8, 0xfffffc02 ;  /* 0xfffffc02080a2836 */ /* 0x000fe40000000000 */
[----:B------:R-:W-:-:S03]  /*0fe0*/  @P2 IMAD.MOV.U32 R15, RZ, RZ, R13 ;  /* 0x000000ffff0f2224 */ /* 0x000fc600078e000d */
[----:B------:R-:W-:-:S03]  /*0ff0*/  LOP3.LUT R10, R10, 0x80000000, RZ, 0x3c, !PT ;  /* 0x800000000a0a7812 */ /* 0x000fc600078e3cff */
[C---:B------:R-:W-:Y:S02]  /*1000*/  DADD R18, R14.reuse, 1 ;  /* 0x3ff000000e127429 */ /* 0x040fe40000000000 */
[----:B------:R-:W-:-:S04]  /*1010*/  DADD R14, R14, -1 ;  /* 0xbff000000e0e7429 */ /* 0x000fc80000000000 */
[----:B------:R-:W0:Y:S02]  /*1020*/  MUFU.RCP64H R17, R19 ;  /* 0x0000001300117308 */ /* 0x000e240000001800 */
[----:B0-----:R-:W-:-:S08]  /*1030*/  DFMA R12, -R18, R16, 1 ;  /* 0x3ff00000120c742b */ /* 0x001fd00000000110 */
[----:B------:R-:W-:-:S08]  /*1040*/  DFMA R12, R12, R12, R12 ;  /* 0x0000000c0c0c722b */ /* 0x000fd0000000000c */
[----:B------:R-:W-:-:S08]  /*1050*/  DFMA R16, R16, R12, R16 ;  /* 0x0000000c1010722b */ /* 0x000fd00000000010 */
[----:B------:R-:W-:-:S08]  /*1060*/  DMUL R12, R14, R16 ;  /* 0x000000100e0c7228 */ /* 0x000fd00000000000 */
[----:B------:R-:W-:-:S08]  /*1070*/  DFMA R12, R14, R16, R12 ;  /* 0x000000100e0c722b */ /* 0x000fd0000000000c */
[----:B------:R-:W-:-:S08]  /*1080*/  DMUL R24, R12, R12 ;  /* 0x0000000c0c187228 */ /* 0x000fd00000000000 */
        /* <DEDUP_REMOVED lines=11> */
[----:B------:R-:W-:Y:S01]  /*1140*/  UMOV UR5, 0x3f624924 ;  /* 0x3f62492400057882 */ /* 0x000fe20000000000 */
[----:B------:R-:W-:-:S05]  /*1150*/  DADD R18, R14, -R12 ;  /* 0x000000000e127229 */ /* 0x000fca000000080c */
[----:B------:R-:W-:Y:S01]  /*1160*/  DFMA R20, R24, R20, UR4 ;  /* 0x0000000418147e2b */ /* 0x000fe20008000014 */
[----:B------:R-:W-:Y:S01]  /*1170*/  UMOV UR4, 0x99999dfb ;  /* 0x99999dfb00047882 */ /* 0x000fe20000000000 */
[----:B------:R-:W-:Y:S01]  /*1180*/  UMOV UR5, 0x3f899999 ;  /* 0x3f89999900057882 */ /* 0x000fe20000000000 */
[----:B------:R-:W-:-:S05]  /*1190*/  DADD R18, R18, R18 ;  /* 0x0000000012127229 */ /* 0x000fca0000000012 */
[----:B------:R-:W-:Y:S01]  /*11a0*/  DFMA R20, R24, R20, UR4 ;  /* 0x0000000418147e2b */ /* 0x000fe20008000014 */
[----:B------:R-:W-:Y:S01]  /*11b0*/  UMOV UR4, 0x55555555 ;  /* 0x5555555500047882 */ /* 0x000fe20000000000 */
[----:B------:R-:W-:Y:S01]  /*11c0*/  UMOV UR5, 0x3fb55555 ;  /* 0x3fb5555500057882 */ /* 0x000fe20000000000 */
[----:B------:R-:W-:-:S05]  /*11d0*/  DFMA R18, R14, -R12, R18 ;  /* 0x8000000c0e12722b */ /* 0x000fca0000000012 */
[----:B------:R-:W-:-:S03]  /*11e0*/  DFMA R14, R24, R20, UR4 ;  /* 0x00000004180e7e2b */ /* 0x000fc60008000014 */
[----:B------:R-:W-:Y:S02]  /*11f0*/  DMUL R16, R16, R18 ;  /* 0x0000001210107228 */ /* 0x000fe40000000000 */
[----:B------:R-:W-:-:S03]  /*1200*/  DMUL R18, R12, R12 ;  /* 0x0000000c0c127228 */ /* 0x000fc60000000000 */
[----:B------:R-:W-:Y:S01]  /*1210*/  DADD R22, -R14, UR4 ;  /* 0x000000040e167e29 */ /* 0x000fe20008000100 */
[----:B------:R-:W-:Y:S01]  /*1220*/  UMOV UR4, 0xb9e7b0 ;  /* 0x00b9e7b000047882 */ /* 0x000fe20000000000 */
[----:B------:R-:W-:-:S03]  /*1230*/  UMOV UR5, 0x3c46a4cb ;  /* 0x3c46a4cb00057882 */ /* 0x000fc60000000000 */
[----:B------:R-:W-:-:S03]  /*1240*/  DMUL R26, R12, R18 ;  /* 0x000000120c1a7228 */ /* 0x000fc60000000000 */
[----:B------:R-:W-:Y:S02]  /*1250*/  DFMA R20, R24, R20, R22 ;  /* 0x000000141814722b */ /* 0x000fe40000000016 */
[----:B------:R-:W-:Y:S01]  /*1260*/  DFMA R22, R12, R12, -R18 ;  /* 0x0000000c0c16722b */ /* 0x000fe20000000812 */
[----:B------:R-:W-:Y:S02]  /*1270*/  VIADD R25, R17, 0x100000 ;  /* 0x0010000011197836 */ /* 0x000fe40000000000 */
[----:B------:R-:W-:-:S06]  /*1280*/  IMAD.MOV.U32 R24, RZ, RZ, R16 ;  /* 0x000000ffff187224 */ /* 0x000fcc00078e0010 */
[----:B------:R-:W-:Y:S02]  /*1290*/  DFMA R22, R12, R24, R22 ;  /* 0x000000180c16722b */ /* 0x000fe40000000016 */
[----:B------:R-:W-:Y:S01]  /*12a0*/  DADD R24, R20, -UR4 ;  /* 0x8000000414187e29 */ /* 0x000fe20008000000 */
[----:B------:R-:W-:Y:S01]  /*12b0*/  UMOV UR4, 0x80000000 ;  /* 0x8000000000047882 */ /* 0x000fe20000000000 */
[----:B------:R-:W-:Y:S01]  /*12c0*/  DFMA R20, R12, R18, -R26 ;  /* 0x000000120c14722b */ /* 0x000fe2000000081a */
[----:B------:R-:W-:Y:S02]  /*12d0*/  UMOV UR5, 0x43300000 ;  /* 0x4330000000057882 */ /* 0x000fe40000000000 */
[----:B------:R-:W-:Y:S01]  /*12e0*/  DADD R10, R10, -UR4 ;  /* 0x800000040a0a7e29 */ /* 0x000fe20008000000 */
[----:B------:R-:W-:Y:S01]  /*12f0*/  UMOV UR4, 0xfefa39ef ;  /* 0xfefa39ef00047882 */ /* 0x000fe20000000000 */
[----:B------:R-:W-:-:S03]  /*1300*/  UMOV UR5, 0x3fe62e42 ;  /* 0x3fe62e4200057882 */ /* 0x000fc60000000000 */
[----:B------:R-:W-:Y:S02]  /*1310*/  DFMA R20, R16, R18, R20 ;  /* 0x000000121014722b */ /* 0x000fe40000000014 */
[----:B------:R-:W-:-:S06]  /*1320*/  DADD R18, R14, R24 ;  /* 0x000000000e127229 */ /* 0x000fcc0000000018 */
[----:B------:R-:W-:Y:S02]  /*1330*/  DFMA R20, R12, R22, R20 ;  /* 0x000000160c14722b */ /* 0x000fe40000000014 */
[----:B------:R-:W-:Y:S02]  /*1340*/  DADD R22, R14, -R18 ;  /* 0x000000000e167229 */ /* 0x000fe40000000812 */
[----:B------:R-:W-:-:S06]  /*1350*/  DMUL R14, R18, R26 ;  /* 0x0000001a120e7228 */ /* 0x000fcc0000000000 */
[----:B------:R-:W-:Y:S02]  /*1360*/  DADD R24, R24, R22 ;  /* 0x0000000018187229 */ /* 0x000fe40000000016 */
[----:B------:R-:W-:-:S08]  /*1370*/  DFMA R22, R18, R26, -R14 ;  /* 0x0000001a1216722b */ /* 0x000fd0000000080e */
[----:B------:R-:W-:-:S08]  /*1380*/  DFMA R20, R18, R20, R22 ;  /* 0x000000141214722b */ /* 0x000fd00000000016 */
[----:B------:R-:W-:-:S08]  /*1390*/  DFMA R24, R24, R26, R20 ;  /* 0x0000001a1818722b */ /* 0x000fd00000000014 */
[----:B------:R-:W-:-:S08]  /*13a0*/  DADD R20, R14, R24 ;  /* 0x000000000e147229 */ /* 0x000fd00000000018 */
[--C-:B------:R-:W-:Y:S02]  /*13b0*/  DADD R18, R12, R20.reuse ;  /* 0x000000000c127229 */ /* 0x100fe40000000014 */
[----:B------:R-:W-:-:S06]  /*13c0*/  DADD R14, R14, -R20 ;  /* 0x000000000e0e7229 */ /* 0x000fcc0000000814 */
[----:B------:R-:W-:Y:S02]  /*13d0*/  DADD R12, R12, -R18 ;  /* 0x000000000c0c7229 */ /* 0x000fe40000000812 */
[----:B------:R-:W-:-:S06]  /*13e0*/  DADD R14, R24, R14 ;  /* 0x00000000180e7229 */ /* 0x000fcc000000000e */
[----:B------:R-:W-:-:S08]  /*13f0*/  DADD R12, R20, R12 ;  /* 0x00000000140c7229 */ /* 0x000fd0000000000c */
[----:B------:R-:W-:-:S08]  /*1400*/  DADD R12, R14, R12 ;  /* 0x000000000e0c7229 */ /* 0x000fd0000000000c */
[----:B------:R-:W-:-:S08]  /*1410*/  DADD R16, R16, R12 ;  /* 0x0000000010107229 */ /* 0x000fd0000000000c */
[----:B------:R-:W-:-:S08]  /*1420*/  DADD R12, R18, R16 ;  /* 0x00000000120c7229 */ /* 0x000fd00000000010 */
[--C-:B------:R-:W-:Y:S02]  /*1430*/  DFMA R8, R10, UR4, R12.reuse ;  /* 0x000000040a087c2b */ /* 0x100fe4000800000c */
[----:B------:R-:W-:-:S06]  /*1440*/  DADD R18, R18, -R12 ;  /* 0x0000000012127229 */ /* 0x000fcc000000080c */
[----:B------:R-:W-:Y:S02]  /*1450*/  DFMA R14, R10, -UR4, R8 ;  /* 0x800000040a0e7c2b */ /* 0x000fe40008000008 */
[----:B------:R-:W-:Y:S01]  /*1460*/  DADD R18, R16, R18 ;  /* 0x0000000010127229 */ /* 0x000fe20000000012 */
[----:B------:R-:W-:Y:S01]  /*1470*/  LOP3.LUT R17, R5, 0xff0fffff, RZ, 0xc0, !PT ;  /* 0xff0fffff05117812 */ /* 0x000fe200078ec0ff */
[----:B------:R-:W-:-:S04]  /*1480*/  IMAD.MOV.U32 R16, RZ, RZ, R4 ;  /* 0x000000ffff107224 */ /* 0x000fc800078e0004 */
[----:B------:R-:W-:-:S08]  /*1490*/  DADD R14, -R12, R14 ;  /* 0x000000000c0e7229 */ /* 0x000fd0000000010e */
[----:B------:R-:W-:-:S08]  /*14a0*/  DADD R14, R18, -R14 ;  /* 0x00000000120e7229 */ /* 0x000fd0000000080e */
[----:B------:R-:W-:Y:S01]  /*14b0*/  DFMA R14, R10, UR6, R14 ;  /* 0x000000060a0e7c2b */ /* 0x000fe2000800000e */
[----:B------:R-:W-:-:S05]  /*14c0*/  IMAD.SHL.U32 R10, R5, 0x2, RZ ;  /* 0x00000002050a7824 */ /* 0x000fca00078e00ff */
[----:B------:R-:W-:Y:S02]  /*14d0*/  ISETP.GT.U32.AND P1, PT, R10, -0x2000001, PT ;  /* 0xfdffffff0a00780c */ /* 0x000fe40003f24070 */
[----:B------:R-:W-:Y:S02]  /*14e0*/  DADD R10, R8, R14 ;  /* 0x00000000080a7229 */ /* 0x000fe4000000000e */
[----:B------:R-:W-:-:S06]  /*14f0*/  SEL R17, R17, R5, P1 ;  /* 0x0000000511117207 */ /* 0x000fcc0000800000 */
[----:B------:R-:W-:Y:S02]  /*1500*/  DADD R12, R8, -R10 ;  /* 0x00000000080c7229 */ /* 0x000fe4000000080a */
[----:B------:R-:W-:-:S06]  /*1510*/  DMUL R8, R10, R16 ;  /* 0x000000100a087228 */ /* 0x000fcc0000000000 */
[----:B------:R-:W-:Y:S02]  /*1520*/  DADD R14, R14, R12 ;  /* 0x000000000e0e7229 */ /* 0x000fe4000000000c */
[----:B------:R-:W-:Y:S01]  /*1530*/  DFMA R10, R10, R16, -R8 ;  /* 0x000000100a0a722b */ /* 0x000fe20000000808 */
[----:B------:R-:W-:Y:S02]  /*1540*/  IMAD.MOV.U32 R12, RZ, RZ, 0x652b82fe ;  /* 0x652b82feff0c7424 */ /* 0x000fe400078e00ff */
[----:B------:R-:W-:-:S05]  /*1550*/  IMAD.MOV.U32 R13, RZ, RZ, 0x3ff71547 ;  /* 0x3ff71547ff0d7424 */ /* 0x000fca00078e00ff */
[----:B------:R-:W-:-:S08]  /*1560*/  DFMA R14, R14, R16, R10 ;  /* 0x000000100e0e722b */ /* 0x000fd0000000000a */
[----:B------:R-:W-:-:S08]  /*1570*/  DADD R10, R8, R14 ;  /* 0x00000000080a7229 */ /* 0x000fd0000000000e */
[----:B------:R-:W-:Y:S02]  /*1580*/  DFMA R12, R10, R12, 6.75539944105574400000e+15 ;  /* 0x433800000a0c742b */ /* 0x000fe4000000000c */
[----:B------:R-:W-:Y:S01]  /*1590*/  FSETP.GEU.AND P1, PT, |R11|, 4.1917929649353027344, PT ;  /* 0x4086232b0b00780b */ /* 0x000fe20003f2e200 */
[----:B------:R-:W-:-:S05]  /*15a0*/  DADD R8, R8, -R10 ;  /* 0x0000000008087229 */ /* 0x000fca000000080a */
[----:B------:R-:W-:-:S03]  /*15b0*/  DADD R16, R12, -6.75539944105574400000e+15 ;  /* 0xc33800000c107429 */ /* 0x000fc60000000000 */
[----:B------:R-:W-:-:S05]  /*15c0*/  DADD R14, R14, R8 ;  /* 0x000000000e0e7229 */ /* 0x000fca0000000008 */
[----:B------:R-:W-:Y:S01]  /*15d0*/  DFMA R18, R16, -UR4, R10 ;  /* 0x8000000410127c2b */ /* 0x000fe2000800000a */
[----:B------:R-:W-:Y:S01]  /*15e0*/  UMOV UR4, 0x3b39803f ;  /* 0x3b39803f00047882 */ /* 0x000fe20000000000 */
[----:B------:R-:W-:-:S06]  /*15f0*/  UMOV UR5, 0x3c7abc9e ;  /* 0x3c7abc9e00057882 */ /* 0x000fcc0000000000 */
[----:B------:R-:W-:Y:S01]  /*1600*/  DFMA R16, R16, -UR4, R18 ;  /* 0x8000000410107c2b */ /* 0x000fe20008000012 */
[----:B------:R-:W-:Y:S01]  /*1610*/  UMOV UR4, 0x69ce2bdf ;  /* 0x69ce2bdf00047882 */ /* 0x000fe20000000000 */
[----:B------:R-:W-:Y:S01]  /*1620*/  IMAD.MOV.U32 R18, RZ, RZ, -0x35dec16 ;  /* 0xfca213eaff127424 */ /* 0x000fe200078e00ff */
[----:B------:R-:W-:Y:S01]  /*1630*/  UMOV UR5, 0x3e5ade15 ;  /* 0x3e5ade1500057882 */ /* 0x000fe20000000000 */
[----:B------:R-:W-:-:S06]  /*1640*/  IMAD.MOV.U32 R19, RZ, RZ, 0x3e928af3 ;  /* 0x3e928af3ff137424 */ /* 0x000fcc00078e00ff */
        /* <DEDUP_REMOVED lines=24> */
[----:B------:R-:W-:-:S08]  /*17d0*/  DFMA R18, R16, R18, UR4 ;  /* 0x0000000410127e2b */ /* 0x000fd00008000012 */
[----:B------:R-:W-:-:S08]  /*17e0*/  DFMA R18, R16, R18, 1 ;  /* 0x3ff000001012742b */ /* 0x000fd00000000012 */
[----:B------:R-:W-:-:S10]  /*17f0*/  DFMA R16, R16, R18, 1 ;  /* 0x3ff000001010742b */ /* 0x000fd40000000012 */
[----:B------:R-:W-:Y:S02]  /*1800*/  IMAD R9, R12, 0x100000, R17 ;  /* 0x001000000c097824 */ /* 0x000fe400078e0211 */
[----:B------:R-:W-:Y:S01]  /*1810*/  IMAD.MOV.U32 R8, RZ, RZ, R16 ;  /* 0x000000ffff087224 */ /* 0x000fe200078e0010 */
[----:B------:R-:W-:Y:S06]  /*1820*/  @!P1 BRA `(.L_x_7) ;  /* 0x0000000000309947 */ /* 0x000fec0003800000 */
[----:B------:R-:W-:Y:S01]  /*1830*/  FSETP.GEU.AND P2, PT, |R11|, 4.2275390625, PT ;  /* 0x408748000b00780b */ /* 0x000fe20003f4e200 */
[C---:B------:R-:W-:Y:S02]  /*1840*/  DADD R18, R10.reuse, +INF ;  /* 0x7ff000000a127429 */ /* 0x040fe40000000000 */
[----:B------:R-:W-:-:S08]  /*1850*/  DSETP.GEU.AND P1, PT, R10, RZ, PT ;  /* 0x000000ff0a00722a */ /* 0x000fd00003f2e000 */
[----:B------:R-:W-:Y:S02]  /*1860*/  FSEL R9, R19, RZ, P1 ;  /* 0x000000ff13097208 */ /* 0x000fe40000800000 */
[----:B------:R-:W-:-:S04]  /*1870*/  @!P2 LEA.HI R8, R12, R12, RZ, 0x1 ;  /* 0x0000000c0c08a211 */ /* 0x000fc800078f08ff */
[----:B------:R-:W-:Y:S02]  /*1880*/  @!P2 SHF.R.S32.HI R11, RZ, 0x1, R8 ;  /* 0x00000001ff0ba819 */ /* 0x000fe40000011408 */
[----:B------:R-:W-:-:S03]  /*1890*/  FSEL R8, R18, RZ, P1 ;  /* 0x000000ff12087208 */ /* 0x000fc60000800000 */
[----:B------:R-:W-:Y:S02]  /*18a0*/  @!P2 IMAD.IADD R10, R12, 0x1, -R11 ;  /* 0x000000010c0aa824 */ /* 0x000fe400078e0a0b */
[----:B------:R-:W-:-:S03]  /*18b0*/  @!P2 IMAD R17, R11, 0x100000, R17 ;  /* 0x001000000b11a824 */ /* 0x000fc600078e0211 */
[----:B------:R-:W-:Y:S01]  /*18c0*/  @!P2 LEA R11, R10, 0x3ff00000, 0x14 ;  /* 0x3ff000000a0ba811 */ /* 0x000fe200078ea0ff */
[----:B------:R-:W-:-:S06]  /*18d0*/  @!P2 IMAD.MOV.U32 R10, RZ, RZ, RZ ;  /* 0x000000ffff0aa224 */ /* 0x000fcc00078e00ff */
[----:B------:R-:W-:-:S11]  /*18e0*/  @!P2 DMUL R8, R16, R10 ;  /* 0x0000000a1008a228 */ /* 0x000fd60000000000 */
.L_x_7:
[----:B------:R-:W-:Y:S02]  /*18f0*/  DFMA R14, R14, R8, R8 ;  /* 0x000000080e0e722b */ /* 0x000fe40000000008 */
[----:B------:R-:W-:-:S08]  /*1900*/  DSETP.NEU.AND P1, PT, |R8|, +INF , PT ;  /* 0x7ff000000800742a */ /* 0x000fd00003f2d200 */
[----:B------:R-:W-:Y:S01]  /*1910*/  FSEL R17, R8, R14, !P1 ;  /* 0x0000000e08117208 */ /* 0x000fe20004800000 */
[----:B------:R-:W-:Y:S01]  /*1920*/  IMAD.MOV.U32 R8, RZ, RZ, R6 ;  /* 0x000000ffff087224 */ /* 0x000fe200078e0006 */
[----:B------:R-:W-:Y:S01]  /*1930*/  FSEL R14, R9, R15, !P1 ;  /* 0x0000000f090e7208 */ /* 0x000fe20004800000 */
[----:B------:R-:W-:-:S04]  /*1940*/  IMAD.MOV.U32 R9, RZ, RZ, 0x0 ;  /* 0x00000000ff097424 */ /* 0x000fc800078e00ff */
[----:B------:R-:W-:Y:S05]  /*1950*/  RET.REL.NODEC R8 `(_Z18calcEuropeanOptioniddddddPd) ;  /* 0xffffffe408a87950 */ /* 0x000fea0003c3ffff */
.L_x_8:
[----:B------:R-:W-:-:S00]  /*1960*/  BRA `(.L_x_8) ;  /* 0xfffffffc00fc7947 */ /* 0x000fc0000383ffff */
[----:B------:R-:W-:-:S00]  /*1970*/  NOP ;  /* 0x0000000000007918 */ /* 0x000fc00000000000 */
        /* <DEDUP_REMOVED lines=8> */
.L_x_9:


//--------------------- .nv.shared.reserved.0     --------------------------
	.section	.nv.shared.reserved.0,"aw",@nobits
	.weak		__nv_reservedSMEM_offset_0_alias
	.size		__nv_reservedSMEM_offset_0_alias, 0, 64
	.other		__nv_reservedSMEM_offset_0_alias,@"STO_CUDA_RESERVED_SHARED STV_DEFAULT"
__nv_reservedSMEM_offset_0_alias:
	.zero		0
	.zero		64


//--------------------- .nv.constant0._Z18calcEuropeanOptioniddddddPd --------------------------
	.section	.nv.constant0._Z18calcEuropeanOptioniddddddPd,"a",@progbits
	.sectionflags	@""
	.align	4
.nv.constant0._Z18calcEuropeanOptioniddddddPd:
	.zero		960


//--------------------- SYMBOLS --------------------------

	.type		.nv.reservedSmem.offset0,@object
	.size		.nv.reservedSmem.offset0,0x4
